//
// Generated by NVIDIA NVVM Compiler
//
// Compiler Build ID: CL-36424714
// Cuda compilation tools, release 13.0, V13.0.88
// Based on NVVM 20.0.0
//

.version 9.0
.target sm_100
.address_size 64

	// .globl	_Z6phase1Piii
// _ZZ6phase1PiiiE1s has been demoted
// _ZZ6phase2PiiiibE1s has been demoted
// _ZZ6phase2PiiiibE9block_r_r has been demoted
// _ZZ6phase3PiiiiE9block_x_r has been demoted
// _ZZ6phase3PiiiiE9block_r_x has been demoted

.visible .entry _Z6phase1Piii(
	.param .u64 .ptr .align 1 _Z6phase1Piii_param_0,
	.param .u32 _Z6phase1Piii_param_1,
	.param .u32 _Z6phase1Piii_param_2
)
{
	.reg .b32 	%r<179>;
	.reg .b64 	%rd<5>;
	// demoted variable
	.shared .align 4 .b8 _ZZ6phase1PiiiE1s[4096];
	ld.param.u64 	%rd1, [_Z6phase1Piii_param_0];
	ld.param.u32 	%r1, [_Z6phase1Piii_param_1];
	ld.param.u32 	%r2, [_Z6phase1Piii_param_2];
	cvta.to.global.u64 	%rd2, %rd1;
	mov.u32 	%r3, %tid.x;
	mov.u32 	%r4, %tid.y;
	shl.b32 	%r5, %r2, 5;
	add.s32 	%r6, %r5, %r4;
	add.s32 	%r7, %r5, %r3;
	mad.lo.s32 	%r8, %r6, %r1, %r7;
	mul.wide.s32 	%rd3, %r8, 4;
	add.s64 	%rd4, %rd2, %rd3;
	ld.global.u32 	%r9, [%rd4];
	shl.b32 	%r10, %r4, 5;
	add.s32 	%r11, %r10, %r3;
	shl.b32 	%r12, %r11, 2;
	mov.u32 	%r13, _ZZ6phase1PiiiE1s;
	add.s32 	%r14, %r13, %r12;
	st.shared.u32 	[%r14], %r9;
	bar.sync 	0;
	ld.shared.u32 	%r15, [%r14];
	shl.b32 	%r16, %r4, 7;
	add.s32 	%r17, %r13, %r16;
	ld.shared.u32 	%r18, [%r17];
	shl.b32 	%r19, %r3, 2;
	add.s32 	%r20, %r13, %r19;
	ld.shared.u32 	%r21, [%r20];
	add.s32 	%r22, %r21, %r18;
	min.s32 	%r23, %r15, %r22;
	st.shared.u32 	[%r14], %r23;
	bar.sync 	0;
	ld.shared.u32 	%r24, [%r14];
	ld.shared.u32 	%r25, [%r17+4];
	ld.shared.u32 	%r26, [%r20+128];
	add.s32 	%r27, %r26, %r25;
	min.s32 	%r28, %r24, %r27;
	st.shared.u32 	[%r14], %r28;
	bar.sync 	0;
	ld.shared.u32 	%r29, [%r14];
	ld.shared.u32 	%r30, [%r17+8];
	ld.shared.u32 	%r31, [%r20+256];
	add.s32 	%r32, %r31, %r30;
	min.s32 	%r33, %r29, %r32;
	st.shared.u32 	[%r14], %r33;
	bar.sync 	0;
	ld.shared.u32 	%r34, [%r14];
	ld.shared.u32 	%r35, [%r17+12];
	ld.shared.u32 	%r36, [%r20+384];
	add.s32 	%r37, %r36, %r35;
	min.s32 	%r38, %r34, %r37;
	st.shared.u32 	[%r14], %r38;
	bar.sync 	0;
	ld.shared.u32 	%r39, [%r14];
	ld.shared.u32 	%r40, [%r17+16];
	ld.shared.u32 	%r41, [%r20+512];
	add.s32 	%r42, %r41, %r40;
	min.s32 	%r43, %r39, %r42;
	st.shared.u32 	[%r14], %r43;
	bar.sync 	0;
	ld.shared.u32 	%r44, [%r14];
	ld.shared.u32 	%r45, [%r17+20];
	ld.shared.u32 	%r46, [%r20+640];
	add.s32 	%r47, %r46, %r45;
	min.s32 	%r48, %r44, %r47;
	st.shared.u32 	[%r14], %r48;
	bar.sync 	0;
	ld.shared.u32 	%r49, [%r14];
	ld.shared.u32 	%r50, [%r17+24];
	ld.shared.u32 	%r51, [%r20+768];
	add.s32 	%r52, %r51, %r50;
	min.s32 	%r53, %r49, %r52;
	st.shared.u32 	[%r14], %r53;
	bar.sync 	0;
	ld.shared.u32 	%r54, [%r14];
	ld.shared.u32 	%r55, [%r17+28];
	ld.shared.u32 	%r56, [%r20+896];
	add.s32 	%r57, %r56, %r55;
	min.s32 	%r58, %r54, %r57;
	st.shared.u32 	[%r14], %r58;
	bar.sync 	0;
	ld.shared.u32 	%r59, [%r14];
	ld.shared.u32 	%r60, [%r17+32];
	ld.shared.u32 	%r61, [%r20+1024];
	add.s32 	%r62, %r61, %r60;
	min.s32 	%r63, %r59, %r62;
	st.shared.u32 	[%r14], %r63;
	bar.sync 	0;
	ld.shared.u32 	%r64, [%r14];
	ld.shared.u32 	%r65, [%r17+36];
	ld.shared.u32 	%r66, [%r20+1152];
	add.s32 	%r67, %r66, %r65;
	min.s32 	%r68, %r64, %r67;
	st.shared.u32 	[%r14], %r68;
	bar.sync 	0;
	ld.shared.u32 	%r69, [%r14];
	ld.shared.u32 	%r70, [%r17+40];
	ld.shared.u32 	%r71, [%r20+1280];
	add.s32 	%r72, %r71, %r70;
	min.s32 	%r73, %r69, %r72;
	st.shared.u32 	[%r14], %r73;
	bar.sync 	0;
	ld.shared.u32 	%r74, [%r14];
	ld.shared.u32 	%r75, [%r17+44];
	ld.shared.u32 	%r76, [%r20+1408];
	add.s32 	%r77, %r76, %r75;
	min.s32 	%r78, %r74, %r77;
	st.shared.u32 	[%r14], %r78;
	bar.sync 	0;
	ld.shared.u32 	%r79, [%r14];
	ld.shared.u32 	%r80, [%r17+48];
	ld.shared.u32 	%r81, [%r20+1536];
	add.s32 	%r82, %r81, %r80;
	min.s32 	%r83, %r79, %r82;
	st.shared.u32 	[%r14], %r83;
	bar.sync 	0;
	ld.shared.u32 	%r84, [%r14];
	ld.shared.u32 	%r85, [%r17+52];
	ld.shared.u32 	%r86, [%r20+1664];
	add.s32 	%r87, %r86, %r85;
	min.s32 	%r88, %r84, %r87;
	st.shared.u32 	[%r14], %r88;
	bar.sync 	0;
	ld.shared.u32 	%r89, [%r14];
	ld.shared.u32 	%r90, [%r17+56];
	ld.shared.u32 	%r91, [%r20+1792];
	add.s32 	%r92, %r91, %r90;
	min.s32 	%r93, %r89, %r92;
	st.shared.u32 	[%r14], %r93;
	bar.sync 	0;
	ld.shared.u32 	%r94, [%r14];
	ld.shared.u32 	%r95, [%r17+60];
	ld.shared.u32 	%r96, [%r20+1920];
	add.s32 	%r97, %r96, %r95;
	min.s32 	%r98, %r94, %r97;
	st.shared.u32 	[%r14], %r98;
	bar.sync 	0;
	ld.shared.u32 	%r99, [%r14];
	ld.shared.u32 	%r100, [%r17+64];
	ld.shared.u32 	%r101, [%r20+2048];
	add.s32 	%r102, %r101, %r100;
	min.s32 	%r103, %r99, %r102;
	st.shared.u32 	[%r14], %r103;
	bar.sync 	0;
	ld.shared.u32 	%r104, [%r14];
	ld.shared.u32 	%r105, [%r17+68];
	ld.shared.u32 	%r106, [%r20+2176];
	add.s32 	%r107, %r106, %r105;
	min.s32 	%r108, %r104, %r107;
	st.shared.u32 	[%r14], %r108;
	bar.sync 	0;
	ld.shared.u32 	%r109, [%r14];
	ld.shared.u32 	%r110, [%r17+72];
	ld.shared.u32 	%r111, [%r20+2304];
	add.s32 	%r112, %r111, %r110;
	min.s32 	%r113, %r109, %r112;
	st.shared.u32 	[%r14], %r113;
	bar.sync 	0;
	ld.shared.u32 	%r114, [%r14];
	ld.shared.u32 	%r115, [%r17+76];
	ld.shared.u32 	%r116, [%r20+2432];
	add.s32 	%r117, %r116, %r115;
	min.s32 	%r118, %r114, %r117;
	st.shared.u32 	[%r14], %r118;
	bar.sync 	0;
	ld.shared.u32 	%r119, [%r14];
	ld.shared.u32 	%r120, [%r17+80];
	ld.shared.u32 	%r121, [%r20+2560];
	add.s32 	%r122, %r121, %r120;
	min.s32 	%r123, %r119, %r122;
	st.shared.u32 	[%r14], %r123;
	bar.sync 	0;
	ld.shared.u32 	%r124, [%r14];
	ld.shared.u32 	%r125, [%r17+84];
	ld.shared.u32 	%r126, [%r20+2688];
	add.s32 	%r127, %r126, %r125;
	min.s32 	%r128, %r124, %r127;
	st.shared.u32 	[%r14], %r128;
	bar.sync 	0;
	ld.shared.u32 	%r129, [%r14];
	ld.shared.u32 	%r130, [%r17+88];
	ld.shared.u32 	%r131, [%r20+2816];
	add.s32 	%r132, %r131, %r130;
	min.s32 	%r133, %r129, %r132;
	st.shared.u32 	[%r14], %r133;
	bar.sync 	0;
	ld.shared.u32 	%r134, [%r14];
	ld.shared.u32 	%r135, [%r17+92];
	ld.shared.u32 	%r136, [%r20+2944];
	add.s32 	%r137, %r136, %r135;
	min.s32 	%r138, %r134, %r137;
	st.shared.u32 	[%r14], %r138;
	bar.sync 	0;
	ld.shared.u32 	%r139, [%r14];
	ld.shared.u32 	%r140, [%r17+96];
	ld.shared.u32 	%r141, [%r20+3072];
	add.s32 	%r142, %r141, %r140;
	min.s32 	%r143, %r139, %r142;
	st.shared.u32 	[%r14], %r143;
	bar.sync 	0;
	ld.shared.u32 	%r144, [%r14];
	ld.shared.u32 	%r145, [%r17+100];
	ld.shared.u32 	%r146, [%r20+3200];
	add.s32 	%r147, %r146, %r145;
	min.s32 	%r148, %r144, %r147;
	st.shared.u32 	[%r14], %r148;
	bar.sync 	0;
	ld.shared.u32 	%r149, [%r14];
	ld.shared.u32 	%r150, [%r17+104];
	ld.shared.u32 	%r151, [%r20+3328];
	add.s32 	%r152, %r151, %r150;
	min.s32 	%r153, %r149, %r152;
	st.shared.u32 	[%r14], %r153;
	bar.sync 	0;
	ld.shared.u32 	%r154, [%r14];
	ld.shared.u32 	%r155, [%r17+108];
	ld.shared.u32 	%r156, [%r20+3456];
	add.s32 	%r157, %r156, %r155;
	min.s32 	%r158, %r154, %r157;
	st.shared.u32 	[%r14], %r158;
	bar.sync 	0;
	ld.shared.u32 	%r159, [%r14];
	ld.shared.u32 	%r160, [%r17+112];
	ld.shared.u32 	%r161, [%r20+3584];
	add.s32 	%r162, %r161, %r160;
	min.s32 	%r163, %r159, %r162;
	st.shared.u32 	[%r14], %r163;
	bar.sync 	0;
	ld.shared.u32 	%r164, [%r14];
	ld.shared.u32 	%r165, [%r17+116];
	ld.shared.u32 	%r166, [%r20+3712];
	add.s32 	%r167, %r166, %r165;
	min.s32 	%r168, %r164, %r167;
	st.shared.u32 	[%r14], %r168;
	bar.sync 	0;
	ld.shared.u32 	%r169, [%r14];
	ld.shared.u32 	%r170, [%r17+120];
	ld.shared.u32 	%r171, [%r20+3840];
	add.s32 	%r172, %r171, %r170;
	min.s32 	%r173, %r169, %r172;
	st.shared.u32 	[%r14], %r173;
	bar.sync 	0;
	ld.shared.u32 	%r174, [%r14];
	ld.shared.u32 	%r175, [%r17+124];
	ld.shared.u32 	%r176, [%r20+3968];
	add.s32 	%r177, %r176, %r175;
	min.s32 	%r178, %r174, %r177;
	st.shared.u32 	[%r14], %r178;
	st.global.u32 	[%rd4], %r178;
	ret;

}
	// .globl	_Z6phase2Piiiib
.visible .entry _Z6phase2Piiiib(
	.param .u64 .ptr .align 1 _Z6phase2Piiiib_param_0,
	.param .u32 _Z6phase2Piiiib_param_1,
	.param .u32 _Z6phase2Piiiib_param_2,
	.param .u32 _Z6phase2Piiiib_param_3,
	.param .u8 _Z6phase2Piiiib_param_4
)
{
	.reg .pred 	%p<3>;
	.reg .b16 	%rs<2>;
	.reg .b32 	%r<306>;
	.reg .b64 	%rd<7>;
	// demoted variable
	.shared .align 4 .b8 _ZZ6phase2PiiiibE1s[4096];
	// demoted variable
	.shared .align 4 .b8 _ZZ6phase2PiiiibE9block_r_r[4096];
	ld.param.u64 	%rd2, [_Z6phase2Piiiib_param_0];
	ld.param.u32 	%r12, [_Z6phase2Piiiib_param_1];
	ld.param.u32 	%r13, [_Z6phase2Piiiib_param_2];
	ld.param.u32 	%r14, [_Z6phase2Piiiib_param_3];
	ld.param.s8 	%rs1, [_Z6phase2Piiiib_param_4];
	mov.u32 	%r1, %tid.x;
	setp.ne.s16 	%p1, %rs1, 1;
	@%p1 bra 	$L__BB1_2;
	mov.u32 	%r18, %ctaid.x;
	add.s32 	%r19, %r18, %r13;
	add.s32 	%r20, %r19, 1;
	rem.u32 	%r304, %r20, %r14;
	mov.u32 	%r303, %r13;
	bra.uni 	$L__BB1_3;
$L__BB1_2:
	mov.u32 	%r15, %ctaid.x;
	add.s32 	%r16, %r15, %r13;
	add.s32 	%r17, %r16, 1;
	rem.u32 	%r303, %r17, %r14;
	mov.u32 	%r304, %r13;
$L__BB1_3:
	cvta.to.global.u64 	%rd3, %rd2;
	mov.u32 	%r21, %tid.y;
	setp.ne.s16 	%p2, %rs1, 1;
	shl.b32 	%r22, %r304, 5;
	shl.b32 	%r23, %r303, 5;
	add.s32 	%r24, %r23, %r21;
	add.s32 	%r25, %r22, %r1;
	mad.lo.s32 	%r26, %r24, %r12, %r25;
	mul.wide.s32 	%rd4, %r26, 4;
	add.s64 	%rd1, %rd3, %rd4;
	ld.global.u32 	%r6, [%rd1];
	shl.b32 	%r7, %r21, 5;
	add.s32 	%r27, %r7, %r1;
	shl.b32 	%r28, %r27, 2;
	mov.u32 	%r29, _ZZ6phase2PiiiibE1s;
	add.s32 	%r8, %r29, %r28;
	st.shared.u32 	[%r8], %r6;
	shl.b32 	%r30, %r13, 5;
	add.s32 	%r31, %r30, %r21;
	add.s32 	%r32, %r30, %r1;
	mad.lo.s32 	%r33, %r31, %r12, %r32;
	mul.wide.s32 	%rd5, %r33, 4;
	add.s64 	%rd6, %rd3, %rd5;
	ld.global.u32 	%r34, [%rd6];
	mov.u32 	%r35, _ZZ6phase2PiiiibE9block_r_r;
	add.s32 	%r36, %r35, %r28;
	st.shared.u32 	[%r36], %r34;
	@%p2 bra 	$L__BB1_5;
	bar.sync 	0;
	st.shared.u32 	[%r8], %r6;
	shl.b32 	%r170, %r7, 2;
	add.s32 	%r172, %r35, %r170;
	ld.shared.u32 	%r173, [%r172];
	shl.b32 	%r174, %r1, 2;
	add.s32 	%r176, %r29, %r174;
	ld.shared.u32 	%r177, [%r176];
	add.s32 	%r178, %r177, %r173;
	min.s32 	%r179, %r6, %r178;
	bar.sync 	0;
	st.shared.u32 	[%r8], %r179;
	ld.shared.u32 	%r180, [%r172+4];
	ld.shared.u32 	%r181, [%r176+128];
	add.s32 	%r182, %r181, %r180;
	min.s32 	%r183, %r179, %r182;
	bar.sync 	0;
	st.shared.u32 	[%r8], %r183;
	ld.shared.u32 	%r184, [%r172+8];
	ld.shared.u32 	%r185, [%r176+256];
	add.s32 	%r186, %r185, %r184;
	min.s32 	%r187, %r183, %r186;
	bar.sync 	0;
	st.shared.u32 	[%r8], %r187;
	ld.shared.u32 	%r188, [%r172+12];
	ld.shared.u32 	%r189, [%r176+384];
	add.s32 	%r190, %r189, %r188;
	min.s32 	%r191, %r187, %r190;
	bar.sync 	0;
	st.shared.u32 	[%r8], %r191;
	ld.shared.u32 	%r192, [%r172+16];
	ld.shared.u32 	%r193, [%r176+512];
	add.s32 	%r194, %r193, %r192;
	min.s32 	%r195, %r191, %r194;
	bar.sync 	0;
	st.shared.u32 	[%r8], %r195;
	ld.shared.u32 	%r196, [%r172+20];
	ld.shared.u32 	%r197, [%r176+640];
	add.s32 	%r198, %r197, %r196;
	min.s32 	%r199, %r195, %r198;
	bar.sync 	0;
	st.shared.u32 	[%r8], %r199;
	ld.shared.u32 	%r200, [%r172+24];
	ld.shared.u32 	%r201, [%r176+768];
	add.s32 	%r202, %r201, %r200;
	min.s32 	%r203, %r199, %r202;
	bar.sync 	0;
	st.shared.u32 	[%r8], %r203;
	ld.shared.u32 	%r204, [%r172+28];
	ld.shared.u32 	%r205, [%r176+896];
	add.s32 	%r206, %r205, %r204;
	min.s32 	%r207, %r203, %r206;
	bar.sync 	0;
	st.shared.u32 	[%r8], %r207;
	ld.shared.u32 	%r208, [%r172+32];
	ld.shared.u32 	%r209, [%r176+1024];
	add.s32 	%r210, %r209, %r208;
	min.s32 	%r211, %r207, %r210;
	bar.sync 	0;
	st.shared.u32 	[%r8], %r211;
	ld.shared.u32 	%r212, [%r172+36];
	ld.shared.u32 	%r213, [%r176+1152];
	add.s32 	%r214, %r213, %r212;
	min.s32 	%r215, %r211, %r214;
	bar.sync 	0;
	st.shared.u32 	[%r8], %r215;
	ld.shared.u32 	%r216, [%r172+40];
	ld.shared.u32 	%r217, [%r176+1280];
	add.s32 	%r218, %r217, %r216;
	min.s32 	%r219, %r215, %r218;
	bar.sync 	0;
	st.shared.u32 	[%r8], %r219;
	ld.shared.u32 	%r220, [%r172+44];
	ld.shared.u32 	%r221, [%r176+1408];
	add.s32 	%r222, %r221, %r220;
	min.s32 	%r223, %r219, %r222;
	bar.sync 	0;
	st.shared.u32 	[%r8], %r223;
	ld.shared.u32 	%r224, [%r172+48];
	ld.shared.u32 	%r225, [%r176+1536];
	add.s32 	%r226, %r225, %r224;
	min.s32 	%r227, %r223, %r226;
	bar.sync 	0;
	st.shared.u32 	[%r8], %r227;
	ld.shared.u32 	%r228, [%r172+52];
	ld.shared.u32 	%r229, [%r176+1664];
	add.s32 	%r230, %r229, %r228;
	min.s32 	%r231, %r227, %r230;
	bar.sync 	0;
	st.shared.u32 	[%r8], %r231;
	ld.shared.u32 	%r232, [%r172+56];
	ld.shared.u32 	%r233, [%r176+1792];
	add.s32 	%r234, %r233, %r232;
	min.s32 	%r235, %r231, %r234;
	bar.sync 	0;
	st.shared.u32 	[%r8], %r235;
	ld.shared.u32 	%r236, [%r172+60];
	ld.shared.u32 	%r237, [%r176+1920];
	add.s32 	%r238, %r237, %r236;
	min.s32 	%r239, %r235, %r238;
	bar.sync 	0;
	st.shared.u32 	[%r8], %r239;
	ld.shared.u32 	%r240, [%r172+64];
	ld.shared.u32 	%r241, [%r176+2048];
	add.s32 	%r242, %r241, %r240;
	min.s32 	%r243, %r239, %r242;
	bar.sync 	0;
	st.shared.u32 	[%r8], %r243;
	ld.shared.u32 	%r244, [%r172+68];
	ld.shared.u32 	%r245, [%r176+2176];
	add.s32 	%r246, %r245, %r244;
	min.s32 	%r247, %r243, %r246;
	bar.sync 	0;
	st.shared.u32 	[%r8], %r247;
	ld.shared.u32 	%r248, [%r172+72];
	ld.shared.u32 	%r249, [%r176+2304];
	add.s32 	%r250, %r249, %r248;
	min.s32 	%r251, %r247, %r250;
	bar.sync 	0;
	st.shared.u32 	[%r8], %r251;
	ld.shared.u32 	%r252, [%r172+76];
	ld.shared.u32 	%r253, [%r176+2432];
	add.s32 	%r254, %r253, %r252;
	min.s32 	%r255, %r251, %r254;
	bar.sync 	0;
	st.shared.u32 	[%r8], %r255;
	ld.shared.u32 	%r256, [%r172+80];
	ld.shared.u32 	%r257, [%r176+2560];
	add.s32 	%r258, %r257, %r256;
	min.s32 	%r259, %r255, %r258;
	bar.sync 	0;
	st.shared.u32 	[%r8], %r259;
	ld.shared.u32 	%r260, [%r172+84];
	ld.shared.u32 	%r261, [%r176+2688];
	add.s32 	%r262, %r261, %r260;
	min.s32 	%r263, %r259, %r262;
	bar.sync 	0;
	st.shared.u32 	[%r8], %r263;
	ld.shared.u32 	%r264, [%r172+88];
	ld.shared.u32 	%r265, [%r176+2816];
	add.s32 	%r266, %r265, %r264;
	min.s32 	%r267, %r263, %r266;
	bar.sync 	0;
	st.shared.u32 	[%r8], %r267;
	ld.shared.u32 	%r268, [%r172+92];
	ld.shared.u32 	%r269, [%r176+2944];
	add.s32 	%r270, %r269, %r268;
	min.s32 	%r271, %r267, %r270;
	bar.sync 	0;
	st.shared.u32 	[%r8], %r271;
	ld.shared.u32 	%r272, [%r172+96];
	ld.shared.u32 	%r273, [%r176+3072];
	add.s32 	%r274, %r273, %r272;
	min.s32 	%r275, %r271, %r274;
	bar.sync 	0;
	st.shared.u32 	[%r8], %r275;
	ld.shared.u32 	%r276, [%r172+100];
	ld.shared.u32 	%r277, [%r176+3200];
	add.s32 	%r278, %r277, %r276;
	min.s32 	%r279, %r275, %r278;
	bar.sync 	0;
	st.shared.u32 	[%r8], %r279;
	ld.shared.u32 	%r280, [%r172+104];
	ld.shared.u32 	%r281, [%r176+3328];
	add.s32 	%r282, %r281, %r280;
	min.s32 	%r283, %r279, %r282;
	bar.sync 	0;
	st.shared.u32 	[%r8], %r283;
	ld.shared.u32 	%r284, [%r172+108];
	ld.shared.u32 	%r285, [%r176+3456];
	add.s32 	%r286, %r285, %r284;
	min.s32 	%r287, %r283, %r286;
	bar.sync 	0;
	st.shared.u32 	[%r8], %r287;
	ld.shared.u32 	%r288, [%r172+112];
	ld.shared.u32 	%r289, [%r176+3584];
	add.s32 	%r290, %r289, %r288;
	min.s32 	%r291, %r287, %r290;
	bar.sync 	0;
	st.shared.u32 	[%r8], %r291;
	ld.shared.u32 	%r292, [%r172+116];
	ld.shared.u32 	%r293, [%r176+3712];
	add.s32 	%r294, %r293, %r292;
	min.s32 	%r295, %r291, %r294;
	bar.sync 	0;
	st.shared.u32 	[%r8], %r295;
	ld.shared.u32 	%r296, [%r172+120];
	ld.shared.u32 	%r297, [%r176+3840];
	add.s32 	%r298, %r297, %r296;
	min.s32 	%r299, %r295, %r298;
	bar.sync 	0;
	st.shared.u32 	[%r8], %r299;
	ld.shared.u32 	%r300, [%r172+124];
	ld.shared.u32 	%r301, [%r176+3968];
	add.s32 	%r302, %r301, %r300;
	min.s32 	%r305, %r299, %r302;
	bra.uni 	$L__BB1_6;
$L__BB1_5:
	bar.sync 	0;
	st.shared.u32 	[%r8], %r6;
	shl.b32 	%r37, %r7, 2;
	add.s32 	%r39, %r29, %r37;
	ld.shared.u32 	%r40, [%r39];
	shl.b32 	%r41, %r1, 2;
	add.s32 	%r43, %r35, %r41;
	ld.shared.u32 	%r44, [%r43];
	add.s32 	%r45, %r44, %r40;
	min.s32 	%r46, %r6, %r45;
	bar.sync 	0;
	st.shared.u32 	[%r8], %r46;
	ld.shared.u32 	%r47, [%r39+4];
	ld.shared.u32 	%r48, [%r43+128];
	add.s32 	%r49, %r48, %r47;
	min.s32 	%r50, %r46, %r49;
	bar.sync 	0;
	st.shared.u32 	[%r8], %r50;
	ld.shared.u32 	%r51, [%r39+8];
	ld.shared.u32 	%r52, [%r43+256];
	add.s32 	%r53, %r52, %r51;
	min.s32 	%r54, %r50, %r53;
	bar.sync 	0;
	st.shared.u32 	[%r8], %r54;
	ld.shared.u32 	%r55, [%r39+12];
	ld.shared.u32 	%r56, [%r43+384];
	add.s32 	%r57, %r56, %r55;
	min.s32 	%r58, %r54, %r57;
	bar.sync 	0;
	st.shared.u32 	[%r8], %r58;
	ld.shared.u32 	%r59, [%r39+16];
	ld.shared.u32 	%r60, [%r43+512];
	add.s32 	%r61, %r60, %r59;
	min.s32 	%r62, %r58, %r61;
	bar.sync 	0;
	st.shared.u32 	[%r8], %r62;
	ld.shared.u32 	%r63, [%r39+20];
	ld.shared.u32 	%r64, [%r43+640];
	add.s32 	%r65, %r64, %r63;
	min.s32 	%r66, %r62, %r65;
	bar.sync 	0;
	st.shared.u32 	[%r8], %r66;
	ld.shared.u32 	%r67, [%r39+24];
	ld.shared.u32 	%r68, [%r43+768];
	add.s32 	%r69, %r68, %r67;
	min.s32 	%r70, %r66, %r69;
	bar.sync 	0;
	st.shared.u32 	[%r8], %r70;
	ld.shared.u32 	%r71, [%r39+28];
	ld.shared.u32 	%r72, [%r43+896];
	add.s32 	%r73, %r72, %r71;
	min.s32 	%r74, %r70, %r73;
	bar.sync 	0;
	st.shared.u32 	[%r8], %r74;
	ld.shared.u32 	%r75, [%r39+32];
	ld.shared.u32 	%r76, [%r43+1024];
	add.s32 	%r77, %r76, %r75;
	min.s32 	%r78, %r74, %r77;
	bar.sync 	0;
	st.shared.u32 	[%r8], %r78;
	ld.shared.u32 	%r79, [%r39+36];
	ld.shared.u32 	%r80, [%r43+1152];
	add.s32 	%r81, %r80, %r79;
	min.s32 	%r82, %r78, %r81;
	bar.sync 	0;
	st.shared.u32 	[%r8], %r82;
	ld.shared.u32 	%r83, [%r39+40];
	ld.shared.u32 	%r84, [%r43+1280];
	add.s32 	%r85, %r84, %r83;
	min.s32 	%r86, %r82, %r85;
	bar.sync 	0;
	st.shared.u32 	[%r8], %r86;
	ld.shared.u32 	%r87, [%r39+44];
	ld.shared.u32 	%r88, [%r43+1408];
	add.s32 	%r89, %r88, %r87;
	min.s32 	%r90, %r86, %r89;
	bar.sync 	0;
	st.shared.u32 	[%r8], %r90;
	ld.shared.u32 	%r91, [%r39+48];
	ld.shared.u32 	%r92, [%r43+1536];
	add.s32 	%r93, %r92, %r91;
	min.s32 	%r94, %r90, %r93;
	bar.sync 	0;
	st.shared.u32 	[%r8], %r94;
	ld.shared.u32 	%r95, [%r39+52];
	ld.shared.u32 	%r96, [%r43+1664];
	add.s32 	%r97, %r96, %r95;
	min.s32 	%r98, %r94, %r97;
	bar.sync 	0;
	st.shared.u32 	[%r8], %r98;
	ld.shared.u32 	%r99, [%r39+56];
	ld.shared.u32 	%r100, [%r43+1792];
	add.s32 	%r101, %r100, %r99;
	min.s32 	%r102, %r98, %r101;
	bar.sync 	0;
	st.shared.u32 	[%r8], %r102;
	ld.shared.u32 	%r103, [%r39+60];
	ld.shared.u32 	%r104, [%r43+1920];
	add.s32 	%r105, %r104, %r103;
	min.s32 	%r106, %r102, %r105;
	bar.sync 	0;
	st.shared.u32 	[%r8], %r106;
	ld.shared.u32 	%r107, [%r39+64];
	ld.shared.u32 	%r108, [%r43+2048];
	add.s32 	%r109, %r108, %r107;
	min.s32 	%r110, %r106, %r109;
	bar.sync 	0;
	st.shared.u32 	[%r8], %r110;
	ld.shared.u32 	%r111, [%r39+68];
	ld.shared.u32 	%r112, [%r43+2176];
	add.s32 	%r113, %r112, %r111;
	min.s32 	%r114, %r110, %r113;
	bar.sync 	0;
	st.shared.u32 	[%r8], %r114;
	ld.shared.u32 	%r115, [%r39+72];
	ld.shared.u32 	%r116, [%r43+2304];
	add.s32 	%r117, %r116, %r115;
	min.s32 	%r118, %r114, %r117;
	bar.sync 	0;
	st.shared.u32 	[%r8], %r118;
	ld.shared.u32 	%r119, [%r39+76];
	ld.shared.u32 	%r120, [%r43+2432];
	add.s32 	%r121, %r120, %r119;
	min.s32 	%r122, %r118, %r121;
	bar.sync 	0;
	st.shared.u32 	[%r8], %r122;
	ld.shared.u32 	%r123, [%r39+80];
	ld.shared.u32 	%r124, [%r43+2560];
	add.s32 	%r125, %r124, %r123;
	min.s32 	%r126, %r122, %r125;
	bar.sync 	0;
	st.shared.u32 	[%r8], %r126;
	ld.shared.u32 	%r127, [%r39+84];
	ld.shared.u32 	%r128, [%r43+2688];
	add.s32 	%r129, %r128, %r127;
	min.s32 	%r130, %r126, %r129;
	bar.sync 	0;
	st.shared.u32 	[%r8], %r130;
	ld.shared.u32 	%r131, [%r39+88];
	ld.shared.u32 	%r132, [%r43+2816];
	add.s32 	%r133, %r132, %r131;
	min.s32 	%r134, %r130, %r133;
	bar.sync 	0;
	st.shared.u32 	[%r8], %r134;
	ld.shared.u32 	%r135, [%r39+92];
	ld.shared.u32 	%r136, [%r43+2944];
	add.s32 	%r137, %r136, %r135;
	min.s32 	%r138, %r134, %r137;
	bar.sync 	0;
	st.shared.u32 	[%r8], %r138;
	ld.shared.u32 	%r139, [%r39+96];
	ld.shared.u32 	%r140, [%r43+3072];
	add.s32 	%r141, %r140, %r139;
	min.s32 	%r142, %r138, %r141;
	bar.sync 	0;
	st.shared.u32 	[%r8], %r142;
	ld.shared.u32 	%r143, [%r39+100];
	ld.shared.u32 	%r144, [%r43+3200];
	add.s32 	%r145, %r144, %r143;
	min.s32 	%r146, %r142, %r145;
	bar.sync 	0;
	st.shared.u32 	[%r8], %r146;
	ld.shared.u32 	%r147, [%r39+104];
	ld.shared.u32 	%r148, [%r43+3328];
	add.s32 	%r149, %r148, %r147;
	min.s32 	%r150, %r146, %r149;
	bar.sync 	0;
	st.shared.u32 	[%r8], %r150;
	ld.shared.u32 	%r151, [%r39+108];
	ld.shared.u32 	%r152, [%r43+3456];
	add.s32 	%r153, %r152, %r151;
	min.s32 	%r154, %r150, %r153;
	bar.sync 	0;
	st.shared.u32 	[%r8], %r154;
	ld.shared.u32 	%r155, [%r39+112];
	ld.shared.u32 	%r156, [%r43+3584];
	add.s32 	%r157, %r156, %r155;
	min.s32 	%r158, %r154, %r157;
	bar.sync 	0;
	st.shared.u32 	[%r8], %r158;
	ld.shared.u32 	%r159, [%r39+116];
	ld.shared.u32 	%r160, [%r43+3712];
	add.s32 	%r161, %r160, %r159;
	min.s32 	%r162, %r158, %r161;
	bar.sync 	0;
	st.shared.u32 	[%r8], %r162;
	ld.shared.u32 	%r163, [%r39+120];
	ld.shared.u32 	%r164, [%r43+3840];
	add.s32 	%r165, %r164, %r163;
	min.s32 	%r166, %r162, %r165;
	bar.sync 	0;
	st.shared.u32 	[%r8], %r166;
	ld.shared.u32 	%r167, [%r39+124];
	ld.shared.u32 	%r168, [%r43+3968];
	add.s32 	%r169, %r168, %r167;
	min.s32 	%r305, %r166, %r169;
$L__BB1_6:
	st.global.u32 	[%rd1], %r305;
	ret;

}
	// .globl	_Z6phase3Piiii
.visible .entry _Z6phase3Piiii(
	.param .u64 .ptr .align 1 _Z6phase3Piiii_param_0,
	.param .u32 _Z6phase3Piiii_param_1,
	.param .u32 _Z6phase3Piiii_param_2,
	.param .u32 _Z6phase3Piiii_param_3
)
{
	.reg .b32 	%r<166>;
	.reg .b64 	%rd<9>;
	// demoted variable
	.shared .align 4 .b8 _ZZ6phase3PiiiiE9block_x_r[4096];
	// demoted variable
	.shared .align 4 .b8 _ZZ6phase3PiiiiE9block_r_x[4096];
	ld.param.u64 	%rd1, [_Z6phase3Piiii_param_0];
	ld.param.u32 	%r1, [_Z6phase3Piiii_param_1];
	ld.param.u32 	%r2, [_Z6phase3Piiii_param_2];
	ld.param.u32 	%r3, [_Z6phase3Piiii_param_3];
	cvta.to.global.u64 	%rd2, %rd1;
	mov.u32 	%r4, %tid.x;
	mov.u32 	%r5, %tid.y;
	add.s32 	%r6, %r2, 1;
	mov.u32 	%r7, %ctaid.y;
	add.s32 	%r8, %r6, %r7;
	rem.u32 	%r9, %r8, %r3;
	shl.b32 	%r10, %r9, 5;
	mov.u32 	%r11, %ctaid.x;
	add.s32 	%r12, %r6, %r11;
	rem.u32 	%r13, %r12, %r3;
	shl.b32 	%r14, %r13, 5;
	add.s32 	%r15, %r10, %r5;
	mul.lo.s32 	%r16, %r15, %r1;
	shl.b32 	%r17, %r2, 5;
	add.s32 	%r18, %r17, %r4;
	add.s32 	%r19, %r18, %r16;
	mul.wide.s32 	%rd3, %r19, 4;
	add.s64 	%rd4, %rd2, %rd3;
	ld.global.u32 	%r20, [%rd4];
	shl.b32 	%r21, %r5, 5;
	add.s32 	%r22, %r21, %r4;
	shl.b32 	%r23, %r22, 2;
	mov.u32 	%r24, _ZZ6phase3PiiiiE9block_x_r;
	add.s32 	%r25, %r24, %r23;
	st.shared.u32 	[%r25], %r20;
	add.s32 	%r26, %r17, %r5;
	add.s32 	%r27, %r14, %r4;
	mad.lo.s32 	%r28, %r26, %r1, %r27;
	mul.wide.s32 	%rd5, %r28, 4;
	add.s64 	%rd6, %rd2, %rd5;
	ld.global.u32 	%r29, [%rd6];
	mov.u32 	%r30, _ZZ6phase3PiiiiE9block_r_x;
	add.s32 	%r31, %r30, %r23;
	st.shared.u32 	[%r31], %r29;
	add.s32 	%r32, %r16, %r27;
	mul.wide.s32 	%rd7, %r32, 4;
	add.s64 	%rd8, %rd2, %rd7;
	ld.global.u32 	%r33, [%rd8];
	bar.sync 	0;
	shl.b32 	%r34, %r5, 7;
	add.s32 	%r35, %r24, %r34;
	ld.shared.u32 	%r36, [%r35];
	shl.b32 	%r37, %r4, 2;
	add.s32 	%r38, %r30, %r37;
	ld.shared.u32 	%r39, [%r38];
	add.s32 	%r40, %r39, %r36;
	min.s32 	%r41, %r33, %r40;
	bar.sync 	0;
	ld.shared.u32 	%r42, [%r35+4];
	ld.shared.u32 	%r43, [%r38+128];
	add.s32 	%r44, %r43, %r42;
	min.s32 	%r45, %r41, %r44;
	bar.sync 	0;
	ld.shared.u32 	%r46, [%r35+8];
	ld.shared.u32 	%r47, [%r38+256];
	add.s32 	%r48, %r47, %r46;
	min.s32 	%r49, %r45, %r48;
	bar.sync 	0;
	ld.shared.u32 	%r50, [%r35+12];
	ld.shared.u32 	%r51, [%r38+384];
	add.s32 	%r52, %r51, %r50;
	min.s32 	%r53, %r49, %r52;
	bar.sync 	0;
	ld.shared.u32 	%r54, [%r35+16];
	ld.shared.u32 	%r55, [%r38+512];
	add.s32 	%r56, %r55, %r54;
	min.s32 	%r57, %r53, %r56;
	bar.sync 	0;
	ld.shared.u32 	%r58, [%r35+20];
	ld.shared.u32 	%r59, [%r38+640];
	add.s32 	%r60, %r59, %r58;
	min.s32 	%r61, %r57, %r60;
	bar.sync 	0;
	ld.shared.u32 	%r62, [%r35+24];
	ld.shared.u32 	%r63, [%r38+768];
	add.s32 	%r64, %r63, %r62;
	min.s32 	%r65, %r61, %r64;
	bar.sync 	0;
	ld.shared.u32 	%r66, [%r35+28];
	ld.shared.u32 	%r67, [%r38+896];
	add.s32 	%r68, %r67, %r66;
	min.s32 	%r69, %r65, %r68;
	bar.sync 	0;
	ld.shared.u32 	%r70, [%r35+32];
	ld.shared.u32 	%r71, [%r38+1024];
	add.s32 	%r72, %r71, %r70;
	min.s32 	%r73, %r69, %r72;
	bar.sync 	0;
	ld.shared.u32 	%r74, [%r35+36];
	ld.shared.u32 	%r75, [%r38+1152];
	add.s32 	%r76, %r75, %r74;
	min.s32 	%r77, %r73, %r76;
	bar.sync 	0;
	ld.shared.u32 	%r78, [%r35+40];
	ld.shared.u32 	%r79, [%r38+1280];
	add.s32 	%r80, %r79, %r78;
	min.s32 	%r81, %r77, %r80;
	bar.sync 	0;
	ld.shared.u32 	%r82, [%r35+44];
	ld.shared.u32 	%r83, [%r38+1408];
	add.s32 	%r84, %r83, %r82;
	min.s32 	%r85, %r81, %r84;
	bar.sync 	0;
	ld.shared.u32 	%r86, [%r35+48];
	ld.shared.u32 	%r87, [%r38+1536];
	add.s32 	%r88, %r87, %r86;
	min.s32 	%r89, %r85, %r88;
	bar.sync 	0;
	ld.shared.u32 	%r90, [%r35+52];
	ld.shared.u32 	%r91, [%r38+1664];
	add.s32 	%r92, %r91, %r90;
	min.s32 	%r93, %r89, %r92;
	bar.sync 	0;
	ld.shared.u32 	%r94, [%r35+56];
	ld.shared.u32 	%r95, [%r38+1792];
	add.s32 	%r96, %r95, %r94;
	min.s32 	%r97, %r93, %r96;
	bar.sync 	0;
	ld.shared.u32 	%r98, [%r35+60];
	ld.shared.u32 	%r99, [%r38+1920];
	add.s32 	%r100, %r99, %r98;
	min.s32 	%r101, %r97, %r100;
	bar.sync 	0;
	ld.shared.u32 	%r102, [%r35+64];
	ld.shared.u32 	%r103, [%r38+2048];
	add.s32 	%r104, %r103, %r102;
	min.s32 	%r105, %r101, %r104;
	bar.sync 	0;
	ld.shared.u32 	%r106, [%r35+68];
	ld.shared.u32 	%r107, [%r38+2176];
	add.s32 	%r108, %r107, %r106;
	min.s32 	%r109, %r105, %r108;
	bar.sync 	0;
	ld.shared.u32 	%r110, [%r35+72];
	ld.shared.u32 	%r111, [%r38+2304];
	add.s32 	%r112, %r111, %r110;
	min.s32 	%r113, %r109, %r112;
	bar.sync 	0;
	ld.shared.u32 	%r114, [%r35+76];
	ld.shared.u32 	%r115, [%r38+2432];
	add.s32 	%r116, %r115, %r114;
	min.s32 	%r117, %r113, %r116;
	bar.sync 	0;
	ld.shared.u32 	%r118, [%r35+80];
	ld.shared.u32 	%r119, [%r38+2560];
	add.s32 	%r120, %r119, %r118;
	min.s32 	%r121, %r117, %r120;
	bar.sync 	0;
	ld.shared.u32 	%r122, [%r35+84];
	ld.shared.u32 	%r123, [%r38+2688];
	add.s32 	%r124, %r123, %r122;
	min.s32 	%r125, %r121, %r124;
	bar.sync 	0;
	ld.shared.u32 	%r126, [%r35+88];
	ld.shared.u32 	%r127, [%r38+2816];
	add.s32 	%r128, %r127, %r126;
	min.s32 	%r129, %r125, %r128;
	bar.sync 	0;
	ld.shared.u32 	%r130, [%r35+92];
	ld.shared.u32 	%r131, [%r38+2944];
	add.s32 	%r132, %r131, %r130;
	min.s32 	%r133, %r129, %r132;
	bar.sync 	0;
	ld.shared.u32 	%r134, [%r35+96];
	ld.shared.u32 	%r135, [%r38+3072];
	add.s32 	%r136, %r135, %r134;
	min.s32 	%r137, %r133, %r136;
	bar.sync 	0;
	ld.shared.u32 	%r138, [%r35+100];
	ld.shared.u32 	%r139, [%r38+3200];
	add.s32 	%r140, %r139, %r138;
	min.s32 	%r141, %r137, %r140;
	bar.sync 	0;
	ld.shared.u32 	%r142, [%r35+104];
	ld.shared.u32 	%r143, [%r38+3328];
	add.s32 	%r144, %r143, %r142;
	min.s32 	%r145, %r141, %r144;
	bar.sync 	0;
	ld.shared.u32 	%r146, [%r35+108];
	ld.shared.u32 	%r147, [%r38+3456];
	add.s32 	%r148, %r147, %r146;
	min.s32 	%r149, %r145, %r148;
	bar.sync 	0;
	ld.shared.u32 	%r150, [%r35+112];
	ld.shared.u32 	%r151, [%r38+3584];
	add.s32 	%r152, %r151, %r150;
	min.s32 	%r153, %r149, %r152;
	bar.sync 	0;
	ld.shared.u32 	%r154, [%r35+116];
	ld.shared.u32 	%r155, [%r38+3712];
	add.s32 	%r156, %r155, %r154;
	min.s32 	%r157, %r153, %r156;
	bar.sync 	0;
	ld.shared.u32 	%r158, [%r35+120];
	ld.shared.u32 	%r159, [%r38+3840];
	add.s32 	%r160, %r159, %r158;
	min.s32 	%r161, %r157, %r160;
	bar.sync 	0;
	ld.shared.u32 	%r162, [%r35+124];
	ld.shared.u32 	%r163, [%r38+3968];
	add.s32 	%r164, %r163, %r162;
	min.s32 	%r165, %r161, %r164;
	st.global.u32 	[%rd8], %r165;
	ret;

}


// ===== COMPILED SASS (sm_100) =====

	.target	sm_100

	.elftype	@"ET_EXEC"


//--------------------- .note.nv.tkinfo           --------------------------
	.section	.note.nv.tkinfo,"",@"SHT_NOTE"
	.sectionflags	@"SHF_NOTE_NV_TKINFO"
	.tkinfo
        /*0018*/ 	.word	0x00000002
        /*0030*/ 	.string	""
        /*0030*/ 	.string	"ptxas"
        /*0030*/ 	.string	"Cuda compilation tools, release 13.0, V13.0.88"
        /*0030*/ 	.string	"Build cuda_13.0.r13.0/compiler.36424714_0"
        /*0030*/ 	.string	"-arch sm_100 -m 64 "



//--------------------- .note.nv.cuinfo           --------------------------
	.section	.note.nv.cuinfo,"",@"SHT_NOTE"
	.sectionflags	@"SHF_NOTE_NV_CUINFO"
        /*0018*/ 	.short	0x0002
        /*001a*/ 	.short	0x0064
        /*001c*/ 	.short	0x0082
	.zero		2


//--------------------- .nv.info                  --------------------------
	.section	.nv.info,"",@"SHT_CUDA_INFO"
	.align	4


	//----- nvinfo : EIATTR_REGCOUNT
	.align		4
        /*0000*/ 	.byte	0x04, 0x2f
        /*0002*/ 	.short	(.L_1 - .L_0)
	.align		4
.L_0:
        /*0004*/ 	.word	index@(_Z6phase1Piii)
        /*0008*/ 	.word	0x0000000e


	//----- nvinfo : EIATTR_FRAME_SIZE
	.align		4
.L_1:
        /*000c*/ 	.byte	0x04, 0x11
        /*000e*/ 	.short	(.L_3 - .L_2)
	.align		4
.L_2:
        /*0010*/ 	.word	index@(_Z6phase1Piii)
        /*0014*/ 	.word	0x00000000


	//----- nvinfo : EIATTR_REGCOUNT
	.align		4
.L_3:
        /*0018*/ 	.byte	0x04, 0x2f
        /*001a*/ 	.short	(.L_5 - .L_4)
	.align		4
.L_4:
        /*001c*/ 	.word	index@(_Z6phase2Piiiib)
        /*0020*/ 	.word	0x00000010


	//----- nvinfo : EIATTR_FRAME_SIZE
	.align		4
.L_5:
        /*0024*/ 	.byte	0x04, 0x11
        /*0026*/ 	.short	(.L_7 - .L_6)
	.align		4
.L_6:
        /*0028*/ 	.word	index@(_Z6phase2Piiiib)
        /*002c*/ 	.word	0x00000000


	//----- nvinfo : EIATTR_REGCOUNT
	.align		4
.L_7:
        /*0030*/ 	.byte	0x04, 0x2f
        /*0032*/ 	.short	(.L_9 - .L_8)
	.align		4
.L_8:
        /*0034*/ 	.word	index@(_Z6phase3Piiii)
        /*0038*/ 	.word	0x0000001c


	//----- nvinfo : EIATTR_FRAME_SIZE
	.align		4
.L_9:
        /*003c*/ 	.byte	0x04, 0x11
        /*003e*/ 	.short	(.L_11 - .L_10)
	.align		4
.L_10:
        /*0040*/ 	.word	index@(_Z6phase3Piiii)
        /*0044*/ 	.word	0x00000000


	//----- nvinfo : EIATTR_MIN_STACK_SIZE
	.align		4
.L_11:
        /*0048*/ 	.byte	0x04, 0x12
        /*004a*/ 	.short	(.L_13 - .L_12)
	.align		4
.L_12:
        /*004c*/ 	.word	index@(_Z6phase3Piiii)
        /*0050*/ 	.word	0x00000000


	//----- nvinfo : EIATTR_MIN_STACK_SIZE
	.align		4
.L_13:
        /*0054*/ 	.byte	0x04, 0x12
        /*0056*/ 	.short	(.L_15 - .L_14)
	.align		4
.L_14:
        /*0058*/ 	.word	index@(_Z6phase2Piiiib)
        /*005c*/ 	.word	0x00000000


	//----- nvinfo : EIATTR_MIN_STACK_SIZE
	.align		4
.L_15:
        /*0060*/ 	.byte	0x04, 0x12
        /*0062*/ 	.short	(.L_17 - .L_16)
	.align		4
.L_16:
        /*0064*/ 	.word	index@(_Z6phase1Piii)
        /*0068*/ 	.word	0x00000000
.L_17:


//--------------------- .nv.compat                --------------------------
	.section	.nv.compat,"",@"SHT_CUDA_COMPAT_INFO"
	.align	4
        /*0000*/ 	.byte	0x02, 0x09, 0x00, 0x00, 0x02, 0x02, 0x01, 0x00, 0x02, 0x05, 0x05, 0x00, 0x03, 0x07, 0x01, 0x01
        /*0010*/ 	.byte	0x02, 0x03, 0x00, 0x00, 0x02, 0x06, 0x01, 0x00, 0x04, 0x0b, 0x08, 0x00, 0x09, 0x00, 0x00, 0x00
        /*0020*/ 	.byte	0x00, 0x00, 0x00, 0x00


//--------------------- .nv.info._Z6phase3Piiii   --------------------------
	.section	.nv.info._Z6phase3Piiii,"",@"SHT_CUDA_INFO"
	.sectionflags	@""
	.align	4


	//----- nvinfo : EIATTR_CUDA_API_VERSION
	.align		4
        /*0000*/ 	.byte	0x04, 0x37
        /*0002*/ 	.short	(.L_19 - .L_18)
.L_18:
        /*0004*/ 	.word	0x00000082


	//----- nvinfo : EIATTR_KPARAM_INFO
	.align		4
.L_19:
        /*0008*/ 	.byte	0x04, 0x17
        /*000a*/ 	.short	(.L_21 - .L_20)
.L_20:
        /*000c*/ 	.word	0x00000000
        /*0010*/ 	.short	0x0003
        /*0012*/ 	.short	0x0010
        /*0014*/ 	.byte	0x00, 0xf0, 0x11, 0x00


	//----- nvinfo : EIATTR_KPARAM_INFO
	.align		4
.L_21:
        /*0018*/ 	.byte	0x04, 0x17
        /*001a*/ 	.short	(.L_23 - .L_22)
.L_22:
        /*001c*/ 	.word	0x00000000
        /*0020*/ 	.short	0x0002
        /*0022*/ 	.short	0x000c
        /*0024*/ 	.byte	0x00, 0xf0, 0x11, 0x00


	//----- nvinfo : EIATTR_KPARAM_INFO
	.align		4
.L_23:
        /*0028*/ 	.byte	0x04, 0x17
        /*002a*/ 	.short	(.L_25 - .L_24)
.L_24:
        /*002c*/ 	.word	0x00000000
        /*0030*/ 	.short	0x0001
        /*0032*/ 	.short	0x0008
        /*0034*/ 	.byte	0x00, 0xf0, 0x11, 0x00


	//----- nvinfo : EIATTR_KPARAM_INFO
	.align		4
.L_25:
        /*0038*/ 	.byte	0x04, 0x17
        /*003a*/ 	.short	(.L_27 - .L_26)
.L_26:
        /*003c*/ 	.word	0x00000000
        /*0040*/ 	.short	0x0000
        /*0042*/ 	.short	0x0000
        /*0044*/ 	.byte	0x00, 0xf5, 0x21, 0x00


	//----- nvinfo : EIATTR_SPARSE_MMA_MASK
	.align		4
.L_27:
        /*0048*/ 	.byte	0x03, 0x50
        /*004a*/ 	.short	0x0000


	//----- nvinfo : EIATTR_MAXREG_COUNT
	.align		4
        /*004c*/ 	.byte	0x03, 0x1b
        /*004e*/ 	.short	0x00ff


	//----- nvinfo : EIATTR_NUM_BARRIERS
	.align		4
        /*0050*/ 	.byte	0x02, 0x4c
        /*0052*/ 	.byte	0x01
	.zero		1


	//----- nvinfo : EIATTR_MERCURY_ISA_VERSION
	.align		4
        /*0054*/ 	.byte	0x03, 0x5f
        /*0056*/ 	.short	0x0101


	//----- nvinfo : EIATTR_VRC_CTA_INIT_COUNT
	.align		4
        /*0058*/ 	.byte	0x02, 0x4a
	.zero		1
	.zero		1


	//----- nvinfo : EIATTR_EXIT_INSTR_OFFSETS
	.align		4
        /*005c*/ 	.byte	0x04, 0x1c
        /*005e*/ 	.short	(.L_29 - .L_28)


	//   ....[0]....
.L_28:
        /*0060*/ 	.word	0x00000c00


	//----- nvinfo : EIATTR_CBANK_PARAM_SIZE
	.align		4
.L_29:
        /*0064*/ 	.byte	0x03, 0x19
        /*0066*/ 	.short	0x0014


	//----- nvinfo : EIATTR_PARAM_CBANK
	.align		4
        /*0068*/ 	.byte	0x04, 0x0a
        /*006a*/ 	.short	(.L_31 - .L_30)
	.align		4
.L_30:
        /*006c*/ 	.word	index@(.nv.constant0._Z6phase3Piiii)
        /*0070*/ 	.short	0x0380
        /*0072*/ 	.short	0x0014


	//----- nvinfo : EIATTR_SW_WAR
	.align		4
.L_31:
        /*0074*/ 	.byte	0x04, 0x36
        /*0076*/ 	.short	(.L_33 - .L_32)
.L_32:
        /*0078*/ 	.word	0x00000008
.L_33:


//--------------------- .nv.info._Z6phase2Piiiib  --------------------------
	.section	.nv.info._Z6phase2Piiiib,"",@"SHT_CUDA_INFO"
	.sectionflags	@""
	.align	4


	//----- nvinfo : EIATTR_CUDA_API_VERSION
	.align		4
        /*0000*/ 	.byte	0x04, 0x37
        /*0002*/ 	.short	(.L_35 - .L_34)
.L_34:
        /*0004*/ 	.word	0x00000082


	//----- nvinfo : EIATTR_KPARAM_INFO
	.align		4
.L_35:
        /*0008*/ 	.byte	0x04, 0x17
        /*000a*/ 	.short	(.L_37 - .L_36)
.L_36:
        /*000c*/ 	.word	0x00000000
        /*0010*/ 	.short	0x0004
        /*0012*/ 	.short	0x0014
        /*0014*/ 	.byte	0x00, 0xf0, 0x05, 0x00


	//----- nvinfo : EIATTR_KPARAM_INFO
	.align		4
.L_37:
        /*0018*/ 	.byte	0x04, 0x17
        /*001a*/ 	.short	(.L_39 - .L_38)
.L_38:
        /*001c*/ 	.word	0x00000000
        /*0020*/ 	.short	0x0003
        /*0022*/ 	.short	0x0010
        /*0024*/ 	.byte	0x00, 0xf0, 0x11, 0x00


	//----- nvinfo : EIATTR_KPARAM_INFO
	.align		4
.L_39:
        /*0028*/ 	.byte	0x04, 0x17
        /*002a*/ 	.short	(.L_41 - .L_40)
.L_40:
        /*002c*/ 	.word	0x00000000
        /*0030*/ 	.short	0x0002
        /*0032*/ 	.short	0x000c
        /*0034*/ 	.byte	0x00, 0xf0, 0x11, 0x00


	//----- nvinfo : EIATTR_KPARAM_INFO
	.align		4
.L_41:
        /*0038*/ 	.byte	0x04, 0x17
        /*003a*/ 	.short	(.L_43 - .L_42)
.L_42:
        /*003c*/ 	.word	0x00000000
        /*0040*/ 	.short	0x0001
        /*0042*/ 	.short	0x0008
        /*0044*/ 	.byte	0x00, 0xf0, 0x11, 0x00


	//----- nvinfo : EIATTR_KPARAM_INFO
	.align		4
.L_43:
        /*0048*/ 	.byte	0x04, 0x17
        /*004a*/ 	.short	(.L_45 - .L_44)
.L_44:
        /*004c*/ 	.word	0x00000000
        /*0050*/ 	.short	0x0000
        /*0052*/ 	.short	0x0000
        /*0054*/ 	.byte	0x00, 0xf5, 0x21, 0x00


	//----- nvinfo : EIATTR_SPARSE_MMA_MASK
	.align		4
.L_45:
        /*0058*/ 	.byte	0x03, 0x50
        /*005a*/ 	.short	0x0000


	//----- nvinfo : EIATTR_MAXREG_COUNT
	.align		4
        /*005c*/ 	.byte	0x03, 0x1b
        /*005e*/ 	.short	0x00ff


	//----- nvinfo : EIATTR_NUM_BARRIERS
	.align		4
        /*0060*/ 	.byte	0x02, 0x4c
        /*0062*/ 	.byte	0x01
	.zero		1


	//----- nvinfo : EIATTR_MERCURY_ISA_VERSION
	.align		4
        /*0064*/ 	.byte	0x03, 0x5f
        /*0066*/ 	.short	0x0101


	//----- nvinfo : EIATTR_VRC_CTA_INIT_COUNT
	.align		4
        /*0068*/ 	.byte	0x02, 0x4a
	.zero		1
	.zero		1


	//----- nvinfo : EIATTR_EXIT_INSTR_OFFSETS
	.align		4
        /*006c*/ 	.byte	0x04, 0x1c
        /*006e*/ 	.short	(.L_47 - .L_46)


	//   ....[0]....
.L_46:
        /*0070*/ 	.word	0x00001940


	//----- nvinfo : EIATTR_CBANK_PARAM_SIZE
	.align		4
.L_47:
        /*0074*/ 	.byte	0x03, 0x19
        /*0076*/ 	.short	0x0015


	//----- nvinfo : EIATTR_PARAM_CBANK
	.align		4
        /*0078*/ 	.byte	0x04, 0x0a
        /*007a*/ 	.short	(.L_49 - .L_48)
	.align		4
.L_48:
        /*007c*/ 	.word	index@(.nv.constant0._Z6phase2Piiiib)
        /*0080*/ 	.short	0x0380
        /*0082*/ 	.short	0x0015


	//----- nvinfo : EIATTR_SW_WAR
	.align		4
.L_49:
        /*0084*/ 	.byte	0x04, 0x36
        /*0086*/ 	.short	(.L_51 - .L_50)
.L_50:
        /*0088*/ 	.word	0x00000008
.L_51:


//--------------------- .nv.info._Z6phase1Piii    --------------------------
	.section	.nv.info._Z6phase1Piii,"",@"SHT_CUDA_INFO"
	.sectionflags	@""
	.align	4


	//----- nvinfo : EIATTR_CUDA_API_VERSION
	.align		4
        /*0000*/ 	.byte	0x04, 0x37
        /*0002*/ 	.short	(.L_53 - .L_52)
.L_52:
        /*0004*/ 	.word	0x00000082


	//----- nvinfo : EIATTR_KPARAM_INFO
	.align		4
.L_53:
        /*0008*/ 	.byte	0x04, 0x17
        /*000a*/ 	.short	(.L_55 - .L_54)
.L_54:
        /*000c*/ 	.word	0x00000000
        /*0010*/ 	.short	0x0002
        /*0012*/ 	.short	0x000c
        /*0014*/ 	.byte	0x00, 0xf0, 0x11, 0x00


	//----- nvinfo : EIATTR_KPARAM_INFO
	.align		4
.L_55:
        /*0018*/ 	.byte	0x04, 0x17
        /*001a*/ 	.short	(.L_57 - .L_56)
.L_56:
        /*001c*/ 	.word	0x00000000
        /*0020*/ 	.short	0x0001
        /*0022*/ 	.short	0x0008
        /*0024*/ 	.byte	0x00, 0xf0, 0x11, 0x00


	//----- nvinfo : EIATTR_KPARAM_INFO
	.align		4
.L_57:
        /*0028*/ 	.byte	0x04, 0x17
        /*002a*/ 	.short	(.L_59 - .L_58)
.L_58:
        /*002c*/ 	.word	0x00000000
        /*0030*/ 	.short	0x0000
        /*0032*/ 	.short	0x0000
        /*0034*/ 	.byte	0x00, 0xf5, 0x21, 0x00


	//----- nvinfo : EIATTR_SPARSE_MMA_MASK
	.align		4
.L_59:
        /*0038*/ 	.byte	0x03, 0x50
        /*003a*/ 	.short	0x0000


	//----- nvinfo : EIATTR_MAXREG_COUNT
	.align		4
        /*003c*/ 	.byte	0x03, 0x1b
        /*003e*/ 	.short	0x00ff


	//----- nvinfo : EIATTR_NUM_BARRIERS
	.align		4
        /*0040*/ 	.byte	0x02, 0x4c
        /*0042*/ 	.byte	0x01
	.zero		1


	//----- nvinfo : EIATTR_MERCURY_ISA_VERSION
	.align		4
        /*0044*/ 	.byte	0x03, 0x5f
        /*0046*/ 	.short	0x0101


	//----- nvinfo : EIATTR_VRC_CTA_INIT_COUNT
	.align		4
        /*0048*/ 	.byte	0x02, 0x4a
	.zero		1
	.zero		1


	//----- nvinfo : EIATTR_EXIT_INSTR_OFFSETS
	.align		4
        /*004c*/ 	.byte	0x04, 0x1c
        /*004e*/ 	.short	(.L_61 - .L_60)


	//   ....[0]....
.L_60:
        /*0050*/ 	.word	0x00000d40


	//----- nvinfo : EIATTR_CBANK_PARAM_SIZE
	.align		4
.L_61:
        /*0054*/ 	.byte	0x03, 0x19
        /*0056*/ 	.short	0x0010


	//----- nvinfo : EIATTR_PARAM_CBANK
	.align		4
        /*0058*/ 	.byte	0x04, 0x0a
        /*005a*/ 	.short	(.L_63 - .L_62)
	.align		4
.L_62:
        /*005c*/ 	.word	index@(.nv.constant0._Z6phase1Piii)
        /*0060*/ 	.short	0x0380
        /*0062*/ 	.short	0x0010


	//----- nvinfo : EIATTR_SW_WAR
	.align		4
.L_63:
        /*0064*/ 	.byte	0x04, 0x36
        /*0066*/ 	.short	(.L_65 - .L_64)
.L_64:
        /*0068*/ 	.word	0x00000008
.L_65:


//--------------------- .nv.callgraph             --------------------------
	.section	.nv.callgraph,"",@"SHT_CUDA_CALLGRAPH"
	.align	4
	.sectionentsize	8
	.align		4
        /*0000*/ 	.word	0x00000000
	.align		4
        /*0004*/ 	.word	0xffffffff
	.align		4
        /*0008*/ 	.word	0x00000000
	.align		4
        /*000c*/ 	.word	0xfffffffe
	.align		4
        /*0010*/ 	.word	0x00000000
	.align		4
        /*0014*/ 	.word	0xfffffffd
	.align		4
        /*0018*/ 	.word	0x00000000
	.align		4
        /*001c*/ 	.word	0xfffffffc


//--------------------- .text._Z6phase3Piiii      --------------------------
	.section	.text._Z6phase3Piiii,"ax",@progbits
	.align	128
        .global         _Z6phase3Piiii
        .type           _Z6phase3Piiii,@function
        .size           _Z6phase3Piiii,(.L_x_7 - _Z6phase3Piiii)
        .other          _Z6phase3Piiii,@"STO_CUDA_ENTRY STV_DEFAULT"
_Z6phase3Piiii:
.text._Z6phase3Piiii:
[----:B------:R-:W-:Y:S01]  /*0000*/  LDC R1, c[0x0][0x37c] ;  /* 0x0000df00ff017b82 */ /* 0x000fe20000000800 */
[----:B------:R-:W0:Y:S01]  /*0010*/  LDCU UR5, c[0x0][0x390] ;  /* 0x00007200ff0577ac */ /* 0x000e220008000800 */
[----:B------:R-:W1:Y:S06]  /*0020*/  S2R R9, SR_CTAID.X ;  /* 0x0000000000097919 */ /* 0x000e6c0000002500 */
[----:B------:R-:W2:Y:S01]  /*0030*/  LDC.64 R2, c[0x0][0x388] ;  /* 0x0000e200ff027b82 */ /* 0x000ea20000000a00 */
[----:B------:R-:W-:Y:S01]  /*0040*/  IMAD.MOV.U32 R4, RZ, RZ, RZ ;  /* 0x000000ffff047224 */ /* 0x000fe200078e00ff */
[----:B------:R-:W3:Y:S06]  /*0050*/  LDCU.64 UR8, c[0x0][0x358] ;  /* 0x00006b00ff0877ac */ /* 0x000eec0008000a00 */
[----:B------:R-:W4:Y:S01]  /*0060*/  S2UR UR4, SR_CTAID.Y ;  /* 0x00000000000479c3 */ /* 0x000f220000002600 */
[----:B0-----:R-:W0:Y:S01]  /*0070*/  I2F.U32.RP R6, UR5 ;  /* 0x0000000500067d06 */ /* 0x001e220008209000 */
[----:B------:R-:W-:Y:S01]  /*0080*/  LOP3.LUT R8, RZ, UR5, RZ, 0x33, !PT ;  /* 0x00000005ff087c12 */ /* 0x000fe2000f8e33ff */
[----:B--2---:R-:W-:-:S06]  /*0090*/  VIADD R0, R3, 0x1 ;  /* 0x0000000103007836 */ /* 0x004fcc0000000000 */
[----:B0-----:R-:W0:Y:S02]  /*00a0*/  MUFU.RCP R6, R6 ;  /* 0x0000000600067308 */ /* 0x001e240000001000 */
[----:B0-----:R-:W-:Y:S02]  /*00b0*/  VIADD R5, R6, 0xffffffe ;  /* 0x0ffffffe06057836 */ /* 0x001fe40000000000 */
[----:B-1----:R-:W-:-:S04]  /*00c0*/  IMAD.IADD R6, R0, 0x1, R9 ;  /* 0x0000000100067824 */ /* 0x002fc800078e0209 */
[----:B------:R-:W0:Y:S02]  /*00d0*/  F2I.FTZ.U32.TRUNC.NTZ R5, R5 ;  /* 0x0000000500057305 */ /* 0x000e24000021f000 */
[----:B0-----:R-:W-:-:S04]  /*00e0*/  IMAD.MOV R7, RZ, RZ, -R5 ;  /* 0x000000ffff077224 */ /* 0x001fc800078e0a05 */
[----:B------:R-:W-:-:S04]  /*00f0*/  IMAD R7, R7, UR5, RZ ;  /* 0x0000000507077c24 */ /* 0x000fc8000f8e02ff */
[----:B------:R-:W-:-:S04]  /*0100*/  IMAD.HI.U32 R7, R5, R7, R4 ;  /* 0x0000000705077227 */ /* 0x000fc800078e0004 */
[----:B----4-:R-:W-:-:S04]  /*0110*/  VIADD R4, R0, UR4 ;  /* 0x0000000400047c36 */ /* 0x010fc80008000000 */
[----:B------:R-:W-:-:S04]  /*0120*/  IMAD.HI.U32 R0, R7, R4, RZ ;  /* 0x0000000407007227 */ /* 0x000fc800078e00ff */
[----:B------:R-:W-:-:S04]  /*0130*/  IMAD.HI.U32 R7, R7, R6, RZ ;  /* 0x0000000607077227 */ /* 0x000fc800078e00ff */
[----:B------:R-:W-:Y:S02]  /*0140*/  IMAD.MOV R5, RZ, RZ, -R0 ;  /* 0x000000ffff057224 */ /* 0x000fe400078e0a00 */
[----:B------:R-:W-:Y:S01]  /*0150*/  IMAD.MOV R9, RZ, RZ, -R7 ;  /* 0x000000ffff097224 */ /* 0x000fe200078e0a07 */
[----:B------:R-:W0:Y:S01]  /*0160*/  S2R R0, SR_TID.X ;  /* 0x0000000000007919 */ /* 0x000e220000002100 */
[----:B------:R-:W-:Y:S02]  /*0170*/  IMAD R7, R5, UR5, R4 ;  /* 0x0000000505077c24 */ /* 0x000fe4000f8e0204 */
[----:B------:R-:W-:Y:S01]  /*0180*/  IMAD R9, R9, UR5, R6 ;  /* 0x0000000509097c24 */ /* 0x000fe2000f8e0206 */
[----:B------:R-:W1:Y:S01]  /*0190*/  LDC.64 R4, c[0x0][0x380] ;  /* 0x0000e000ff047b82 */ /* 0x000e620000000a00 */
[----:B------:R-:W2:Y:S01]  /*01a0*/  S2R R6, SR_TID.Y ;  /* 0x0000000000067919 */ /* 0x000ea20000002200 */
[----:B------:R-:W-:Y:S02]  /*01b0*/  ISETP.GE.U32.AND P0, PT, R7, UR5, PT ;  /* 0x0000000507007c0c */ /* 0x000fe4000bf06070 */
[----:B------:R-:W-:-:S11]  /*01c0*/  ISETP.GE.U32.AND P1, PT, R9, UR5, PT ;  /* 0x0000000509007c0c */ /* 0x000fd6000bf26070 */
[----:B------:R-:W-:Y:S02]  /*01d0*/  @P0 VIADD R7, R7, -UR5 ;  /* 0x8000000507070c36 */ /* 0x000fe40008000000 */
[----:B------:R-:W-:Y:S01]  /*01e0*/  @P1 VIADD R9, R9, -UR5 ;  /* 0x8000000509091c36 */ /* 0x000fe20008000000 */
[----:B------:R-:W-:Y:S02]  /*01f0*/  ISETP.NE.U32.AND P1, PT, RZ, UR5, PT ;  /* 0x00000005ff007c0c */ /* 0x000fe4000bf25070 */
[----:B------:R-:W-:Y:S02]  /*0200*/  ISETP.GE.U32.AND P0, PT, R7, UR5, PT ;  /* 0x0000000507007c0c */ /* 0x000fe4000bf06070 */
[----:B------:R-:W-:-:S11]  /*0210*/  ISETP.GE.U32.AND P2, PT, R9, UR5, PT ;  /* 0x0000000509007c0c */ /* 0x000fd6000bf46070 */
[----:B------:R-:W-:Y:S02]  /*0220*/  @P0 VIADD R7, R7, -UR5 ;  /* 0x8000000507070c36 */ /* 0x000fe40008000000 */
[----:B------:R-:W-:-:S03]  /*0230*/  @P2 VIADD R9, R9, -UR5 ;  /* 0x8000000509092c36 */ /* 0x000fc60008000000 */
[C---:B------:R-:W-:Y:S02]  /*0240*/  SEL R7, R8.reuse, R7, !P1 ;  /* 0x0000000708077207 */ /* 0x040fe40004800000 */
[----:B------:R-:W-:Y:S01]  /*0250*/  SEL R9, R8, R9, !P1 ;  /* 0x0000000908097207 */ /* 0x000fe20004800000 */
[----:B0-----:R-:W-:Y:S02]  /*0260*/  IMAD R8, R3, 0x20, R0 ;  /* 0x0000002003087824 */ /* 0x001fe400078e0200 */
[--C-:B--2---:R-:W-:Y:S02]  /*0270*/  IMAD R7, R7, 0x20, R6.reuse ;  /* 0x0000002007077824 */ /* 0x104fe400078e0206 */
[----:B------:R-:W-:Y:S02]  /*0280*/  IMAD R3, R3, 0x20, R6 ;  /* 0x0000002003037824 */ /* 0x000fe400078e0206 */
[----:B------:R-:W-:Y:S02]  /*0290*/  IMAD R12, R9, 0x20, R0 ;  /* 0x00000020090c7824 */ /* 0x000fe400078e0200 */
[----:B------:R-:W-:-:S02]  /*02a0*/  IMAD R9, R7, R2, R8 ;  /* 0x0000000207097224 */ /* 0x000fc400078e0208 */
[----:B------:R-:W-:Y:S02]  /*02b0*/  IMAD R3, R3, R2, R12 ;  /* 0x0000000203037224 */ /* 0x000fe400078e020c */
[----:B-1----:R-:W-:-:S04]  /*02c0*/  IMAD.WIDE R8, R9, 0x4, R4 ;  /* 0x0000000409087825 */ /* 0x002fc800078e0204 */
[----:B------:R-:W-:Y:S02]  /*02d0*/  IMAD.WIDE R10, R3, 0x4, R4 ;  /* 0x00000004030a7825 */ /* 0x000fe400078e0204 */
[----:B---3--:R0:W2:Y:S04]  /*02e0*/  LDG.E R8, desc[UR8][R8.64] ;  /* 0x0000000808087981 */ /* 0x0080a8000c1e1900 */
[----:B------:R-:W3:Y:S01]  /*02f0*/  LDG.E R10, desc[UR8][R10.64] ;  /* 0x000000080a0a7981 */ /* 0x000ee2000c1e1900 */
[----:B------:R-:W-:-:S04]  /*0300*/  IMAD R3, R7, R2, R12 ;  /* 0x0000000207037224 */ /* 0x000fc800078e020c */
[----:B------:R-:W-:-:S05]  /*0310*/  IMAD.WIDE R2, R3, 0x4, R4 ;  /* 0x0000000403027825 */ /* 0x000fca00078e0204 */
[----:B------:R-:W4:Y:S01]  /*0320*/  LDG.E R5, desc[UR8][R2.64] ;  /* 0x0000000802057981 */ /* 0x000f22000c1e1900 */
[----:B------:R-:W1:Y:S01]  /*0330*/  S2UR UR6, SR_CgaCtaId ;  /* 0x00000000000679c3 */ /* 0x000e620000008800 */
[----:B------:R-:W-:Y:S01]  /*0340*/  UMOV UR4, 0x400 ;  /* 0x0000040000047882 */ /* 0x000fe20000000000 */
[----:B------:R-:W-:Y:S01]  /*0350*/  IMAD R4, R6, 0x20, R0 ;  /* 0x0000002006047824 */ /* 0x000fe200078e0200 */
[----:B------:R-:W-:Y:S02]  /*0360*/  UIADD3 UR5, UPT, UPT, UR4, 0x1000, URZ ;  /* 0x0000100004057890 */ /* 0x000fe4000fffe0ff */
[----:B-1----:R-:W-:Y:S02]  /*0370*/  ULEA UR4, UR6, UR4, 0x18 ;  /* 0x0000000406047291 */ /* 0x002fe4000f8ec0ff */
[----:B------:R-:W-:-:S04]  /*0380*/  ULEA UR5, UR6, UR5, 0x18 ;  /* 0x0000000506057291 */ /* 0x000fc8000f8ec0ff */
[C---:B------:R-:W-:Y:S02]  /*0390*/  LEA R7, R4.reuse, UR4, 0x2 ;  /* 0x0000000404077c11 */ /* 0x040fe4000f8e10ff */
[----:B0-----:R-:W-:Y:S02]  /*03a0*/  LEA R9, R4, UR5, 0x2 ;  /* 0x0000000504097c11 */ /* 0x001fe4000f8e10ff */
[----:B------:R-:W-:Y:S02]  /*03b0*/  LEA R4, R6, UR4, 0x7 ;  /* 0x0000000406047c11 */ /* 0x000fe4000f8e38ff */
[----:B------:R-:W-:Y:S01]  /*03c0*/  LEA R0, R0, UR5, 0x2 ;  /* 0x0000000500007c11 */ /* 0x000fe2000f8e10ff */
[----:B--2---:R-:W-:Y:S04]  /*03d0*/  STS [R7], R8 ;  /* 0x0000000807007388 */ /* 0x004fe80000000800 */
[----:B---3--:R-:W-:Y:S01]  /*03e0*/  STS [R9], R10 ;  /* 0x0000000a09007388 */ /* 0x008fe20000000800 */
[----:B------:R-:W-:Y:S06]  /*03f0*/  BAR.SYNC.DEFER_BLOCKING 0x0 ;  /* 0x0000000000007b1d */ /* 0x000fec0000010000 */
[----:B------:R-:W-:Y:S04]  /*0400*/  LDS R6, [R4] ;  /* 0x0000000004067984 */ /* 0x000fe80000000800 */
[----:B------:R-:W4:Y:S01]  /*0410*/  LDS R15, [R0] ;  /* 0x00000000000f7984 */ /* 0x000f220000000800 */
[----:B------:R-:W-:Y:S06]  /*0420*/  BAR.SYNC.DEFER_BLOCKING 0x0 ;  /* 0x0000000000007b1d */ /* 0x000fec0000010000 */
[----:B------:R-:W-:Y:S04]  /*0430*/  LDS R16, [R4+0x4] ;  /* 0x0000040004107984 */ /* 0x000fe80000000800 */
[----:B------:R-:W0:Y:S01]  /*0440*/  LDS R21, [R0+0x80] ;  /* 0x0000800000157984 */ /* 0x000e220000000800 */
[----:B------:R-:W-:Y:S01]  /*0450*/  BAR.SYNC.DEFER_BLOCKING 0x0 ;  /* 0x0000000000007b1d */ /* 0x000fe20000010000 */
[----:B----4-:R-:W-:-:S05]  /*0460*/  VIADDMNMX R15, R15, R6, R5, PT ;  /* 0x000000060f0f7246 */ /* 0x010fca0003800105 */
[----:B------:R-:W-:Y:S04]  /*0470*/  LDS R17, [R4+0x8] ;  /* 0x0000080004117984 */ /* 0x000fe80000000800 */
[----:B------:R-:W1:Y:S01]  /*0480*/  LDS R18, [R0+0x100] ;  /* 0x0001000000127984 */ /* 0x000e620000000800 */
[----:B------:R-:W-:Y:S01]  /*0490*/  BAR.SYNC.DEFER_BLOCKING 0x0 ;  /* 0x0000000000007b1d */ /* 0x000fe20000010000 */
[----:B0-----:R-:W-:-:S05]  /*04a0*/  VIADDMNMX R25, R21, R16, R15, PT ;  /* 0x0000001015197246 */ /* 0x001fca000380010f */
[----:B------:R-:W-:Y:S04]  /*04b0*/  LDS R23, [R4+0xc] ;  /* 0x00000c0004177984 */ /* 0x000fe80000000800 */
[----:B------:R-:W0:Y:S01]  /*04c0*/  LDS R24, [R0+0x180] ;  /* 0x0001800000187984 */ /* 0x000e220000000800 */
[----:B------:R-:W-:Y:S01]  /*04d0*/  BAR.SYNC.DEFER_BLOCKING 0x0 ;  /* 0x0000000000007b1d */ /* 0x000fe20000010000 */
[----:B-1----:R-:W-:-:S05]  /*04e0*/  VIADDMNMX R17, R18, R17, R25, PT ;  /* 0x0000001112117246 */ /* 0x002fca0003800119 */
        /* <DEDUP_REMOVED lines=110> */
[----:B-1----:R-:W-:-:S04]  /*0bd0*/  VIADDMNMX R5, R21, R22, R5, PT ;  /* 0x0000001615057246 */ /* 0x002fc80003800105 */
[----:B0-----:R-:W-:-:S05]  /*0be0*/  VIADDMNMX R5, R24, R23, R5, PT ;  /* 0x0000001718057246 */ /* 0x001fca0003800105 */
[----:B------:R-:W-:Y:S01]  /*0bf0*/  STG.E desc[UR8][R2.64], R5 ;  /* 0x0000000502007986 */ /* 0x000fe2000c101908 */
[----:B------:R-:W-:Y:S05]  /*0c00*/  EXIT ;  /* 0x000000000000794d */ /* 0x000fea0003800000 */
.L_x_0:
[----:B------:R-:W-:-:S00]  /*0c10*/  BRA `(.L_x_0) ;  /* 0xfffffffc00fc7947 */ /* 0x000fc0000383ffff */
[----:B------:R-:W-:-:S00]  /*0c20*/  NOP ;  /* 0x0000000000007918 */ /* 0x000fc00000000000 */
        /* <DEDUP_REMOVED lines=13> */
.L_x_7:


//--------------------- .text._Z6phase2Piiiib     --------------------------
	.section	.text._Z6phase2Piiiib,"ax",@progbits
	.align	128
        .global         _Z6phase2Piiiib
        .type           _Z6phase2Piiiib,@function
        .size           _Z6phase2Piiiib,(.L_x_8 - _Z6phase2Piiiib)
        .other          _Z6phase2Piiiib,@"STO_CUDA_ENTRY STV_DEFAULT"
_Z6phase2Piiiib:
.text._Z6phase2Piiiib:
[----:B------:R-:W-:Y:S01]  /*0000*/  LDC R1, c[0x0][0x37c] ;  /* 0x0000df00ff017b82 */ /* 0x000fe20000000800 */
[----:B------:R-:W0:Y:S01]  /*0010*/  LDCU.U8 UR4, c[0x0][0x394] ;  /* 0x00007280ff0477ac */ /* 0x000e220008000000 */
[----:B------:R-:W1:Y:S01]  /*0020*/  S2R R0, SR_TID.X ;  /* 0x0000000000007919 */ /* 0x000e620000002100 */
[----:B------:R-:W2:Y:S01]  /*0030*/  LDCU.64 UR8, c[0x0][0x358] ;  /* 0x00006b00ff0877ac */ /* 0x000ea20008000a00 */
[----:B0-----:R-:W-:-:S04]  /*0040*/  UPRMT UR4, UR4, 0x8880, URZ ;  /* 0x0000888004047896 */ /* 0x001fc800080000ff */
[----:B------:R-:W-:-:S09]  /*0050*/  UISETP.NE.AND UP0, UPT, UR4, 0x1, UPT ;  /* 0x000000010400788c */ /* 0x000fd2000bf05270 */
[----:B--2---:R-:W-:Y:S05]  /*0060*/  BRA.U UP0, `(.L_x_1) ;  /* 0x0000000100647547 */ /* 0x004fea000b800000 */
[----:B------:R-:W0:Y:S01]  /*0070*/  LDCU UR5, c[0x0][0x390] ;  /* 0x00007200ff0577ac */ /* 0x000e220008000800 */
[----:B------:R-:W2:Y:S01]  /*0080*/  S2UR UR4, SR_CTAID.X ;  /* 0x00000000000479c3 */ /* 0x000ea20000002500 */
[----:B------:R-:W3:Y:S01]  /*0090*/  LDCU UR6, c[0x0][0x38c] ;  /* 0x00007180ff0677ac */ /* 0x000ee20008000800 */
[----:B0-----:R-:W0:Y:S01]  /*00a0*/  I2F.U32.RP R2, UR5 ;  /* 0x0000000500027d06 */ /* 0x001e220008209000 */
[----:B------:R-:W-:Y:S01]  /*00b0*/  ISETP.NE.U32.AND P1, PT, RZ, UR5, PT ;  /* 0x00000005ff007c0c */ /* 0x000fe2000bf25070 */
[----:B---3--:R-:W-:-:S06]  /*00c0*/  IMAD.U32 R3, RZ, RZ, UR6 ;  /* 0x00000006ff037e24 */ /* 0x008fcc000f8e00ff */
[----:B0-----:R-:W0:Y:S02]  /*00d0*/  MUFU.RCP R2, R2 ;  /* 0x0000000200027308 */ /* 0x001e240000001000 */
[----:B0-----:R-:W-:Y:S01]  /*00e0*/  VIADD R4, R2, 0xffffffe ;  /* 0x0ffffffe02047836 */ /* 0x001fe20000000000 */
[----:B--2---:R-:W-:Y:S01]  /*00f0*/  IADD3.X R2, PT, PT, R3, UR4, RZ, PT, !PT ;  /* 0x0000000403027c10 */ /* 0x004fe2000bffe4ff */
[----:B------:R-:W0:Y:S04]  /*0100*/  LDCU UR4, c[0x0][0x38c] ;  /* 0x00007180ff0477ac */ /* 0x000e280008000800 */
[----:B------:R2:W3:Y:S02]  /*0110*/  F2I.FTZ.U32.TRUNC.NTZ R5, R4 ;  /* 0x0000000400057305 */ /* 0x0004e4000021f000 */
[----:B--2---:R-:W-:-:S02]  /*0120*/  IMAD.MOV.U32 R4, RZ, RZ, RZ ;  /* 0x000000ffff047224 */ /* 0x004fc400078e00ff */
[----:B---3--:R-:W-:-:S04]  /*0130*/  IMAD.MOV R7, RZ, RZ, -R5 ;  /* 0x000000ffff077224 */ /* 0x008fc800078e0a05 */
[----:B------:R-:W-:-:S04]  /*0140*/  IMAD R7, R7, UR5, RZ ;  /* 0x0000000507077c24 */ /* 0x000fc8000f8e02ff */
[----:B------:R-:W-:-:S04]  /*0150*/  IMAD.HI.U32 R5, R5, R7, R4 ;  /* 0x0000000705057227 */ /* 0x000fc800078e0004 */
[----:B0-----:R-:W-:Y:S02]  /*0160*/  IMAD.U32 R4, RZ, RZ, UR4 ;  /* 0x00000004ff047e24 */ /* 0x001fe4000f8e00ff */
[----:B------:R-:W-:-:S04]  /*0170*/  IMAD.HI.U32 R5, R5, R2, RZ ;  /* 0x0000000205057227 */ /* 0x000fc800078e00ff */
[----:B------:R-:W-:-:S04]  /*0180*/  IMAD.MOV R5, RZ, RZ, -R5 ;  /* 0x000000ffff057224 */ /* 0x000fc800078e0a05 */
[----:B------:R-:W-:-:S05]  /*0190*/  IMAD R2, R5, UR5, R2 ;  /* 0x0000000505027c24 */ /* 0x000fca000f8e0202 */
[----:B------:R-:W-:-:S13]  /*01a0*/  ISETP.GE.U32.AND P0, PT, R2, UR5, PT ;  /* 0x0000000502007c0c */ /* 0x000fda000bf06070 */
[----:B------:R-:W-:-:S05]  /*01b0*/  @P0 VIADD R2, R2, -UR5 ;  /* 0x8000000502020c36 */ /* 0x000fca0008000000 */
[----:B------:R-:W-:-:S13]  /*01c0*/  ISETP.GE.U32.AND P0, PT, R2, UR5, PT ;  /* 0x0000000502007c0c */ /* 0x000fda000bf06070 */
[----:B------:R-:W-:Y:S01]  /*01d0*/  @P0 VIADD R2, R2, -UR5 ;  /* 0x8000000502020c36 */ /* 0x000fe20008000000 */
[----:B------:R-:W-:Y:S01]  /*01e0*/  @!P1 LOP3.LUT R2, RZ, UR5, RZ, 0x33, !PT ;  /* 0x00000005ff029c12 */ /* 0x000fe2000f8e33ff */
[----:B------:R-:W-:Y:S06]  /*01f0*/  BRA `(.L_x_2) ;  /* 0x0000000000587947 */ /* 0x000fec0003800000 */
.L_x_1:
[----:B------:R-:W0:Y:S01]  /*0200*/  LDC R7, c[0x0][0x390] ;  /* 0x0000e400ff077b82 */ /* 0x000e220000000800 */
[----:B------:R-:W2:Y:S07]  /*0210*/  S2R R2, SR_CTAID.X ;  /* 0x0000000000027919 */ /* 0x000eae0000002500 */
[----:B------:R-:W2:Y:S01]  /*0220*/  LDC R3, c[0x0][0x38c] ;  /* 0x0000e300ff037b82 */ /* 0x000ea20000000800 */
[----:B0-----:R-:W0:Y:S01]  /*0230*/  I2F.U32.RP R6, R7 ;  /* 0x0000000700067306 */ /* 0x001e220000209000 */
[----:B------:R-:W-:Y:S01]  /*0240*/  ISETP.NE.U32.AND P1, PT, R7, RZ, PT ;  /* 0x000000ff0700720c */ /* 0x000fe20003f25070 */
[----:B--2---:R-:W-:-:S06]  /*0250*/  IMAD.X R2, R2, 0x1, R3, PT ;  /* 0x0000000102027824 */ /* 0x004fcc00038e0603 */
[----:B0-----:R-:W0:Y:S02]  /*0260*/  MUFU.RCP R6, R6 ;  /* 0x0000000600067308 */ /* 0x001e240000001000 */
[----:B0-----:R-:W-:-:S06]  /*0270*/  VIADD R4, R6, 0xffffffe ;  /* 0x0ffffffe06047836 */ /* 0x001fcc0000000000 */
[----:B------:R0:W2:Y:S02]  /*0280*/  F2I.FTZ.U32.TRUNC.NTZ R5, R4 ;  /* 0x0000000400057305 */ /* 0x0000a4000021f000 */
[----:B0-----:R-:W-:Y:S02]  /*0290*/  IMAD.MOV.U32 R4, RZ, RZ, RZ ;  /* 0x000000ffff047224 */ /* 0x001fe400078e00ff */
[----:B--2---:R-:W-:-:S04]  /*02a0*/  IMAD.MOV R8, RZ, RZ, -R5 ;  /* 0x000000ffff087224 */ /* 0x004fc800078e0a05 */
[----:B------:R-:W-:-:S04]  /*02b0*/  IMAD R9, R8, R7, RZ ;  /* 0x0000000708097224 */ /* 0x000fc800078e02ff */
[----:B------:R-:W-:-:S06]  /*02c0*/  IMAD.HI.U32 R9, R5, R9, R4 ;  /* 0x0000000905097227 */ /* 0x000fcc00078e0004 */
[----:B------:R-:W-:-:S04]  /*02d0*/  IMAD.HI.U32 R9, R9, R2, RZ ;  /* 0x0000000209097227 */ /* 0x000fc800078e00ff */
[----:B------:R-:W-:-:S04]  /*02e0*/  IMAD.MOV R9, RZ, RZ, -R9 ;  /* 0x000000ffff097224 */ /* 0x000fc800078e0a09 */
[----:B------:R-:W-:Y:S02]  /*02f0*/  IMAD R4, R7, R9, R2 ;  /* 0x0000000907047224 */ /* 0x000fe400078e0202 */
[----:B------:R-:W0:Y:S03]  /*0300*/  LDC R2, c[0x0][0x38c] ;  /* 0x0000e300ff027b82 */ /* 0x000e260000000800 */
[----:B------:R-:W-:-:S13]  /*0310*/  ISETP.GE.U32.AND P0, PT, R4, R7, PT ;  /* 0x000000070400720c */ /* 0x000fda0003f06070 */
[----:B------:R-:W-:-:S05]  /*0320*/  @P0 IMAD.IADD R4, R4, 0x1, -R7 ;  /* 0x0000000104040824 */ /* 0x000fca00078e0a07 */
[----:B------:R-:W-:-:S13]  /*0330*/  ISETP.GE.U32.AND P0, PT, R4, R7, PT ;  /* 0x000000070400720c */ /* 0x000fda0003f06070 */
[----:B------:R-:W-:Y:S01]  /*0340*/  @P0 IMAD.IADD R4, R4, 0x1, -R7 ;  /* 0x0000000104040824 */ /* 0x000fe200078e0a07 */
[----:B------:R-:W-:-:S07]  /*0350*/  @!P1 LOP3.LUT R4, RZ, R7, RZ, 0x33, !PT ;  /* 0x00000007ff049212 */ /* 0x000fce00078e33ff */
.L_x_2:
[----:B------:R-:W2:Y:S01]  /*0360*/  S2R R11, SR_TID.Y ;  /* 0x00000000000b7919 */ /* 0x000ea20000002200 */
[----:B------:R-:W3:Y:S01]  /*0370*/  LDC.64 R6, c[0x0][0x380] ;  /* 0x0000e000ff067b82 */ /* 0x000ee20000000a00 */
[----:B------:R-:W4:Y:S01]  /*0380*/  LDCU UR4, c[0x0][0x388] ;  /* 0x00007100ff0477ac */ /* 0x000f220008000800 */
[--C-:B01----:R-:W-:Y:S02]  /*0390*/  IMAD R5, R2, 0x20, R0.reuse ;  /* 0x0000002002057824 */ /* 0x103fe400078e0200 */
[C---:B------:R-:W-:Y:S02]  /*03a0*/  IMAD R9, R3.reuse, 0x20, R0 ;  /* 0x0000002003097824 */ /* 0x040fe400078e0200 */
[--C-:B--2---:R-:W-:Y:S02]  /*03b0*/  IMAD R4, R4, 0x20, R11.reuse ;  /* 0x0000002004047824 */ /* 0x104fe400078e020b */
[----:B------:R-:W-:Y:S02]  /*03c0*/  IMAD R2, R3, 0x20, R11 ;  /* 0x0000002003027824 */ /* 0x000fe400078e020b */
[----:B----4-:R-:W-:-:S02]  /*03d0*/  IMAD R3, R4, UR4, R5 ;  /* 0x0000000404037c24 */ /* 0x010fc4000f8e0205 */
[----:B------:R-:W-:Y:S02]  /*03e0*/  IMAD R9, R2, UR4, R9 ;  /* 0x0000000402097c24 */ /* 0x000fe4000f8e0209 */
[----:B---3--:R-:W-:-:S04]  /*03f0*/  IMAD.WIDE R2, R3, 0x4, R6 ;  /* 0x0000000403027825 */ /* 0x008fc800078e0206 */
[----:B------:R-:W-:Y:S01]  /*0400*/  IMAD.WIDE R6, R9, 0x4, R6 ;  /* 0x0000000409067825 */ /* 0x000fe200078e0206 */
[----:B------:R-:W2:Y:S05]  /*0410*/  LDG.E R13, desc[UR8][R2.64] ;  /* 0x00000008020d7981 */ /* 0x000eaa000c1e1900 */
[----:B------:R-:W3:Y:S01]  /*0420*/  LDG.E R6, desc[UR8][R6.64] ;  /* 0x0000000806067981 */ /* 0x000ee2000c1e1900 */
[----:B------:R-:W0:Y:S01]  /*0430*/  S2UR UR6, SR_CgaCtaId ;  /* 0x00000000000679c3 */ /* 0x000e220000008800 */
[----:B------:R-:W-:Y:S01]  /*0440*/  UMOV UR4, 0x400 ;  /* 0x0000040000047882 */ /* 0x000fe20000000000 */
[----:B------:R-:W-:Y:S01]  /*0450*/  IMAD R5, R11, 0x20, R0 ;  /* 0x000000200b057824 */ /* 0x000fe200078e0200 */
[----:B------:R-:W-:-:S02]  /*0460*/  UIADD3 UR5, UPT, UPT, UR4, 0x1000, URZ ;  /* 0x0000100004057890 */ /* 0x000fc4000fffe0ff */
[----:B0-----:R-:W-:Y:S02]  /*0470*/  ULEA UR4, UR6, UR4, 0x18 ;  /* 0x0000000406047291 */ /* 0x001fe4000f8ec0ff */
[----:B------:R-:W-:-:S04]  /*0480*/  ULEA UR5, UR6, UR5, 0x18 ;  /* 0x0000000506057291 */ /* 0x000fc8000f8ec0ff */
[C---:B------:R-:W-:Y:S02]  /*0490*/  LEA R4, R5.reuse, UR4, 0x2 ;  /* 0x0000000405047c11 */ /* 0x040fe4000f8e10ff */
[----:B------:R-:W-:-:S03]  /*04a0*/  LEA R5, R5, UR5, 0x2 ;  /* 0x0000000505057c11 */ /* 0x000fc6000f8e10ff */
[----:B--2---:R0:W-:Y:S04]  /*04b0*/  STS [R4], R13 ;  /* 0x0000000d04007388 */ /* 0x0041e80000000800 */
[----:B---3--:R0:W-:Y:S01]  /*04c0*/  STS [R5], R6 ;  /* 0x0000000605007388 */ /* 0x0081e20000000800 */
[----:B------:R-:W-:Y:S05]  /*04d0*/  BRA.U UP0, `(.L_x_3) ;  /* 0x00000009008c7547 */ /* 0x000fea000b800000 */
[----:B------:R-:W-:Y:S01]  /*04e0*/  BAR.SYNC.DEFER_BLOCKING 0x0 ;  /* 0x0000000000007b1d */ /* 0x000fe20000010000 */
[----:B0-----:R-:W-:Y:S02]  /*04f0*/  LEA R5, R11, UR5, 0x7 ;  /* 0x000000050b057c11 */ /* 0x001fe4000f8e38ff */
[----:B------:R-:W-:-:S03]  /*0500*/  LEA R0, R0, UR4, 0x2 ;  /* 0x0000000400007c11 */ /* 0x000fc6000f8e10ff */
[----:B------:R-:W-:Y:S04]  /*0510*/  STS [R4], R13 ;  /* 0x0000000d04007388 */ /* 0x000fe80000000800 */
[----:B------:R-:W-:Y:S04]  /*0520*/  LDS R6, [R5] ;  /* 0x0000000005067984 */ /* 0x000fe80000000800 */
[----:B------:R-:W0:Y:S02]  /*0530*/  LDS R7, [R0] ;  /* 0x0000000000077984 */ /* 0x000e240000000800 */
[----:B0-----:R-:W-:Y:S01]  /*0540*/  VIADDMNMX R7, R7, R6, R13, PT ;  /* 0x0000000607077246 */ /* 0x001fe2000380010d */
[----:B------:R-:W-:Y:S06]  /*0550*/  BAR.SYNC.DEFER_BLOCKING 0x0 ;  /* 0x0000000000007b1d */ /* 0x000fec0000010000 */
[----:B------:R-:W-:Y:S04]  /*0560*/  STS [R4], R7 ;  /* 0x0000000704007388 */ /* 0x000fe80000000800 */
[----:B------:R-:W-:Y:S04]  /*0570*/  LDS R6, [R5+0x4] ;  /* 0x0000040005067984 */ /* 0x000fe80000000800 */
[----:B------:R-:W0:Y:S02]  /*0580*/  LDS R8, [R0+0x80] ;  /* 0x0000800000087984 */ /* 0x000e240000000800 */
        /* <DEDUP_REMOVED lines=151> */
[----:B------:R-:W-:Y:S06]  /*0f00*/  BRA `(.L_x_4) ;  /* 0x0000000800887947 */ /* 0x000fec0003800000 */
.L_x_3:
        /* <DEDUP_REMOVED lines=161> */
[----:B0-----:R-:W-:-:S07]  /*1920*/  VIADDMNMX R9, R9, R6, R7, PT ;  /* 0x0000000609097246 */ /* 0x001fce0003800107 */
.L_x_4:
[----:B------:R-:W-:Y:S01]  /*1930*/  STG.E desc[UR8][R2.64], R9 ;  /* 0x0000000902007986 */ /* 0x000fe2000c101908 */
[----:B------:R-:W-:Y:S05]  /*1940*/  EXIT ;  /* 0x000000000000794d */ /* 0x000fea0003800000 */
.L_x_5:
        /* <DEDUP_REMOVED lines=11> */
.L_x_8:


//--------------------- .text._Z6phase1Piii       --------------------------
	.section	.text._Z6phase1Piii,"ax",@progbits
	.align	128
        .global         _Z6phase1Piii
        .type           _Z6phase1Piii,@function
        .size           _Z6phase1Piii,(.L_x_9 - _Z6phase1Piii)
        .other          _Z6phase1Piii,@"STO_CUDA_ENTRY STV_DEFAULT"
_Z6phase1Piii:
.text._Z6phase1Piii:
[----:B------:R-:W-:Y:S01]  /*0000*/  LDC R1, c[0x0][0x37c] ;  /* 0x0000df00ff017b82 */ /* 0x000fe20000000800 */
[----:B------:R-:W0:Y:S07]  /*0010*/  S2R R6, SR_TID.Y ;  /* 0x0000000000067919 */ /* 0x000e2e0000002200 */
[----:B------:R-:W0:Y:S01]  /*0020*/  LDC.64 R8, c[0x0][0x388] ;  /* 0x0000e200ff087b82 */ /* 0x000e220000000a00 */
[----:B------:R-:W1:Y:S01]  /*0030*/  LDCU.64 UR6, c[0x0][0x358] ;  /* 0x00006b00ff0677ac */ /* 0x000e620008000a00 */
[----:B------:R-:W2:Y:S06]  /*0040*/  S2R R4, SR_TID.X ;  /* 0x0000000000047919 */ /* 0x000eac0000002100 */
[----:B------:R-:W3:Y:S01]  /*0050*/  LDC.64 R2, c[0x0][0x380] ;  /* 0x0000e000ff027b82 */ /* 0x000ee20000000a00 */
[----:B0-----:R-:W-:-:S02]  /*0060*/  IMAD R5, R9, 0x20, R6 ;  /* 0x0000002009057824 */ /* 0x001fc400078e0206 */
[----:B--2---:R-:W-:-:S04]  /*0070*/  IMAD R0, R9, 0x20, R4 ;  /* 0x0000002009007824 */ /* 0x004fc800078e0204 */
[----:B------:R-:W-:-:S04]  /*0080*/  IMAD R5, R5, R8, R0 ;  /* 0x0000000805057224 */ /* 0x000fc800078e0200 */
[----:B---3--:R-:W-:-:S05]  /*0090*/  IMAD.WIDE R2, R5, 0x4, R2 ;  /* 0x0000000405027825 */ /* 0x008fca00078e0202 */
[----:B-1----:R-:W2:Y:S01]  /*00a0*/  LDG.E R7, desc[UR6][R2.64] ;  /* 0x0000000602077981 */ /* 0x002ea2000c1e1900 */
[----:B------:R-:W0:Y:S01]  /*00b0*/  S2UR UR5, SR_CgaCtaId ;  /* 0x00000000000579c3 */ /* 0x000e220000008800 */
[----:B------:R-:W-:Y:S01]  /*00c0*/  UMOV UR4, 0x400 ;  /* 0x0000040000047882 */ /* 0x000fe20000000000 */
[----:B------:R-:W-:Y:S01]  /*00d0*/  IMAD R0, R6, 0x20, R4 ;  /* 0x0000002006007824 */ /* 0x000fe200078e0204 */
[----:B0-----:R-:W-:-:S06]  /*00e0*/  ULEA UR4, UR5, UR4, 0x18 ;  /* 0x0000000405047291 */ /* 0x001fcc000f8ec0ff */
[----:B------:R-:W-:Y:S02]  /*00f0*/  LEA R0, R0, UR4, 0x2 ;  /* 0x0000000400007c11 */ /* 0x000fe4000f8e10ff */
[----:B------:R-:W-:Y:S02]  /*0100*/  LEA R5, R6, UR4, 0x7 ;  /* 0x0000000406057c11 */ /* 0x000fe4000f8e38ff */
[----:B------:R-:W-:Y:S01]  /*0110*/  LEA R4, R4, UR4, 0x2 ;  /* 0x0000000404047c11 */ /* 0x000fe2000f8e10ff */
[----:B--2---:R-:W-:Y:S01]  /*0120*/  STS [R0], R7 ;  /* 0x0000000700007388 */ /* 0x004fe20000000800 */
[----:B------:R-:W-:Y:S06]  /*0130*/  BAR.SYNC.DEFER_BLOCKING 0x0 ;  /* 0x0000000000007b1d */ /* 0x000fec0000010000 */
[----:B------:R-:W-:Y:S04]  /*0140*/  LDS R6, [R0] ;  /* 0x0000000000067984 */ /* 0x000fe80000000800 */
[----:B------:R-:W-:Y:S04]  /*0150*/  LDS R9, [R5] ;  /* 0x0000000005097984 */ /* 0x000fe80000000800 */
[----:B------:R-:W0:Y:S02]  /*0160*/  LDS R8, [R4] ;  /* 0x0000000004087984 */ /* 0x000e240000000800 */
[----:B0-----:R-:W-:-:S05]  /*0170*/  VIADDMNMX R9, R8, R9, R6, PT ;  /* 0x0000000908097246 */ /* 0x001fca0003800106 */
[----:B------:R-:W-:Y:S01]  /*0180*/  STS [R0], R9 ;  /* 0x0000000900007388 */ /* 0x000fe20000000800 */
[----:B------:R-:W-:Y:S06]  /*0190*/  BAR.SYNC.DEFER_BLOCKING 0x0 ;  /* 0x0000000000007b1d */ /* 0x000fec0000010000 */
[----:B------:R-:W-:Y:S04]  /*01a0*/  LDS R6, [R0] ;  /* 0x0000000000067984 */ /* 0x000fe80000000800 */
[----:B------:R-:W-:Y:S04]  /*01b0*/  LDS R11, [R5+0x4] ;  /* 0x00000400050b7984 */ /* 0x000fe80000000800 */
[----:B------:R-:W0:Y:S02]  /*01c0*/  LDS R8, [R4+0x80] ;  /* 0x0000800004087984 */ /* 0x000e240000000800 */
        /* <DEDUP_REMOVED lines=177> */
[----:B------:R-:W-:Y:S04]  /*0ce0*/  LDS R11, [R5+0x7c] ;  /* 0x00007c00050b7984 */ /* 0x000fe80000000800 */
[----:B------:R-:W-:Y:S04]  /*0cf0*/  LDS R8, [R4+0xf80] ;  /* 0x000f800004087984 */ /* 0x000fe80000000800 */
[----:B------:R-:W0:Y:S02]  /*0d00*/  LDS R6, [R0] ;  /* 0x0000000000067984 */ /* 0x000e240000000800 */
[----:B0-----:R-:W-:-:S05]  /*0d10*/  VIADDMNMX R11, R8, R11, R6, PT ;  /* 0x0000000b080b7246 */ /* 0x001fca0003800106 */
[----:B------:R-:W-:Y:S04]  /*0d20*/  STG.E desc[UR6][R2.64], R11 ;  /* 0x0000000b02007986 */ /* 0x000fe8000c101906 */
[----:B------:R-:W-:Y:S01]  /*0d30*/  STS [R0], R11 ;  /* 0x0000000b00007388 */ /* 0x000fe20000000800 */
[----:B------:R-:W-:Y:S05]  /*0d40*/  EXIT ;  /* 0x000000000000794d */ /* 0x000fea0003800000 */
.L_x_6:
        /* <DEDUP_REMOVED lines=11> */
.L_x_9:


//--------------------- .nv.shared._Z6phase3Piiii --------------------------
	.section	.nv.shared._Z6phase3Piiii,"aw",@nobits
	.sectionflags	@""
	.align	4
.nv.shared._Z6phase3Piiii:
	.zero		9216


//--------------------- .nv.shared.reserved.0     --------------------------
	.section	.nv.shared.reserved.0,"aw",@nobits
	.weak		__nv_reservedSMEM_offset_0_alias
	.size		__nv_reservedSMEM_offset_0_alias, 0, 64
	.other		__nv_reservedSMEM_offset_0_alias,@"STO_CUDA_RESERVED_SHARED STV_DEFAULT"
__nv_reservedSMEM_offset_0_alias:
	.zero		0
	.zero		64


//--------------------- .nv.shared._Z6phase2Piiiib --------------------------
	.section	.nv.shared._Z6phase2Piiiib,"aw",@nobits
	.sectionflags	@""
	.align	4
.nv.shared._Z6phase2Piiiib:
	.zero		9216


//--------------------- .nv.shared._Z6phase1Piii  --------------------------
	.section	.nv.shared._Z6phase1Piii,"aw",@nobits
	.sectionflags	@""
	.align	4
.nv.shared._Z6phase1Piii:
	.zero		5120


//--------------------- .nv.constant0._Z6phase3Piiii --------------------------
	.section	.nv.constant0._Z6phase3Piiii,"a",@progbits
	.sectionflags	@""
	.align	4
.nv.constant0._Z6phase3Piiii:
	.zero		916


//--------------------- .nv.constant0._Z6phase2Piiiib --------------------------
	.section	.nv.constant0._Z6phase2Piiiib,"a",@progbits
	.sectionflags	@""
	.align	4
.nv.constant0._Z6phase2Piiiib:
	.zero		917


//--------------------- .nv.constant0._Z6phase1Piii --------------------------
	.section	.nv.constant0._Z6phase1Piii,"a",@progbits
	.sectionflags	@""
	.align	4
.nv.constant0._Z6phase1Piii:
	.zero		912


//--------------------- SYMBOLS --------------------------

	.type		.nv.reservedSmem.offset0,@object
	.size		.nv.reservedSmem.offset0,0x4
	.type		.nv.reservedSmem.cap,@object
	.size		.nv.reservedSmem.cap,0x4
